//
// Generated by NVIDIA NVVM Compiler
//
// Compiler Build ID: CL-36424714
// Cuda compilation tools, release 13.0, V13.0.88
// Based on NVVM 20.0.0
//

.version 9.0
.target sm_100
.address_size 64

	// .globl	mppi_kernel
.global .align 4 .b8 precalc_xorwow_matrix[102400];
.global .align 4 .b8 precalc_xorwow_offset_matrix[102400];
.global .align 4 .b8 mrg32k3aM1[2304];
.global .align 4 .b8 mrg32k3aM2[2304];
.global .align 4 .b8 mrg32k3aM1SubSeq[2016];
.global .align 4 .b8 mrg32k3aM2SubSeq[2016];
.global .align 4 .b8 mrg32k3aM1Seq[2304];
.global .align 4 .b8 mrg32k3aM2Seq[2304];
.const .align 8 .b8 __cr_lgamma_table[72];
.global .align 4 .b8 __cudart_i2opi_f[24] = {65, 144, 67, 60, 153, 149, 98, 219, 192, 221, 52, 245, 209, 87, 39, 252, 41, 21, 68, 78, 110, 131, 249, 162};

.visible .entry mppi_kernel(
	.param .u64 .ptr .align 1 mppi_kernel_param_0,
	.param .align 4 .b8 mppi_kernel_param_1[12],
	.param .align 4 .b8 mppi_kernel_param_2[12],
	.param .align 4 .b8 mppi_kernel_param_3[12],
	.param .align 4 .b8 mppi_kernel_param_4[12],
	.param .align 4 .b8 mppi_kernel_param_5[12],
	.param .align 4 .b8 mppi_kernel_param_6[12],
	.param .align 4 .b8 mppi_kernel_param_7[84],
	.param .u32 mppi_kernel_param_8,
	.param .u64 .ptr .align 1 mppi_kernel_param_9,
	.param .u64 .ptr .align 1 mppi_kernel_param_10
)
{
	.local .align 8 .b8 	__local_depot0[80];
	.reg .b64 	%SP;
	.reg .b64 	%SPL;
	.reg .pred 	%p<102>;
	.reg .b32 	%r<1446>;
	.reg .b32 	%f<377>;
	.reg .b64 	%rd<87>;
	.reg .b64 	%fd<7>;

	mov.u64 	%SPL, __local_depot0;
	ld.param.f32 	%f123, [mppi_kernel_param_7+80];
	ld.param.f32 	%f122, [mppi_kernel_param_7+76];
	ld.param.f32 	%f121, [mppi_kernel_param_7+72];
	ld.param.f32 	%f119, [mppi_kernel_param_7+64];
	ld.param.f32 	%f118, [mppi_kernel_param_7+60];
	ld.param.f32 	%f117, [mppi_kernel_param_7+56];
	ld.param.f32 	%f116, [mppi_kernel_param_7+52];
	ld.param.f32 	%f115, [mppi_kernel_param_7+48];
	ld.param.f32 	%f114, [mppi_kernel_param_7+44];
	ld.param.f32 	%f113, [mppi_kernel_param_7+40];
	ld.param.f32 	%f112, [mppi_kernel_param_7+36];
	ld.param.f32 	%f111, [mppi_kernel_param_7+32];
	ld.param.f32 	%f110, [mppi_kernel_param_7+28];
	ld.param.f32 	%f109, [mppi_kernel_param_7+24];
	ld.param.f32 	%f108, [mppi_kernel_param_7+20];
	ld.param.f32 	%f106, [mppi_kernel_param_7+12];
	ld.param.f32 	%f105, [mppi_kernel_param_7+8];
	ld.param.u32 	%r626, [mppi_kernel_param_7+4];
	ld.param.f32 	%f104, [mppi_kernel_param_5+8];
	ld.param.f32 	%f103, [mppi_kernel_param_5+4];
	ld.param.f32 	%f102, [mppi_kernel_param_5];
	ld.param.f32 	%f101, [mppi_kernel_param_4+8];
	ld.param.f32 	%f100, [mppi_kernel_param_4+4];
	ld.param.f32 	%f99, [mppi_kernel_param_4];
	ld.param.f32 	%f354, [mppi_kernel_param_3+8];
	ld.param.f32 	%f355, [mppi_kernel_param_3+4];
	ld.param.f32 	%f356, [mppi_kernel_param_3];
	ld.param.f32 	%f351, [mppi_kernel_param_2+8];
	ld.param.f32 	%f352, [mppi_kernel_param_2+4];
	ld.param.f32 	%f353, [mppi_kernel_param_2];
	ld.param.f32 	%f357, [mppi_kernel_param_1+8];
	ld.param.f32 	%f358, [mppi_kernel_param_1+4];
	ld.param.f32 	%f359, [mppi_kernel_param_1];
	ld.param.u64 	%rd28, [mppi_kernel_param_0];
	ld.param.f32 	%f1, [mppi_kernel_param_6];
	ld.param.f32 	%f2, [mppi_kernel_param_6+4];
	ld.param.f32 	%f3, [mppi_kernel_param_6+8];
	ld.param.u32 	%r625, [mppi_kernel_param_7];
	ld.param.u32 	%r627, [mppi_kernel_param_8];
	ld.param.u64 	%rd29, [mppi_kernel_param_9];
	ld.param.u64 	%rd30, [mppi_kernel_param_10];
	add.u64 	%rd1, %SPL, 0;
	add.u64 	%rd2, %SPL, 0;
	add.u64 	%rd3, %SPL, 0;
	mov.u32 	%r628, %ctaid.x;
	mov.u32 	%r629, %ntid.x;
	mov.u32 	%r630, %tid.x;
	mad.lo.s32 	%r2, %r628, %r629, %r630;
	setp.ge.s32 	%p2, %r2, %r625;
	@%p2 bra 	$L__BB0_149;
	add.u64 	%rd4, %SPL, 32;
	cvt.s64.s32 	%rd5, %r2;
	xor.b32  	%r633, %r627, -1429050551;
	mul.lo.s32 	%r634, %r633, 1099087573;
	add.s32 	%r1415, %r634, -638133224;
	add.s32 	%r1137, %r634, 123456789;
	st.local.v2.u32 	[%rd4], {%r1415, %r1137};
	xor.b32  	%r1136, %r634, 362436069;
	mov.b32 	%r1135, -123459836;
	st.local.v2.u32 	[%rd4+8], {%r1136, %r1135};
	add.s32 	%r1133, %r634, 5783321;
	mov.b32 	%r1134, -589760388;
	st.local.v2.u32 	[%rd4+16], {%r1134, %r1133};
	setp.eq.s32 	%p3, %r2, 0;
	@%p3 bra 	$L__BB0_116;
	mov.b32 	%r1120, 0;
	mov.b32 	%r1135, -123459836;
	mov.b32 	%r1134, -589760388;
	mov.u64 	%rd36, precalc_xorwow_matrix;
	mov.u64 	%rd81, %rd5;
$L__BB0_3:
	mov.u64 	%rd6, %rd81;
	and.b64  	%rd7, %rd6, 3;
	setp.eq.s64 	%p4, %rd7, 0;
	@%p4 bra 	$L__BB0_115;
	mul.wide.u32 	%rd35, %r1120, 3200;
	add.s64 	%rd8, %rd36, %rd35;
	mov.b32 	%r1133, 0;
	mov.u32 	%r1134, %r1133;
	mov.u32 	%r1135, %r1133;
	mov.u32 	%r1136, %r1133;
	mov.u32 	%r1137, %r1133;
	mov.u32 	%r1126, %r1133;
$L__BB0_5:
	mul.wide.u32 	%rd37, %r1126, 4;
	add.s64 	%rd38, %rd4, %rd37;
	ld.local.u32 	%r19, [%rd38+4];
	shl.b32 	%r20, %r1126, 5;
	mov.b32 	%r1132, 0;
$L__BB0_6:
	.pragma "nounroll";
	shr.u32 	%r640, %r19, %r1132;
	and.b32  	%r641, %r640, 1;
	setp.eq.b32 	%p5, %r641, 1;
	not.pred 	%p6, %p5;
	add.s32 	%r642, %r20, %r1132;
	mul.lo.s32 	%r643, %r642, 5;
	mul.wide.u32 	%rd39, %r643, 4;
	add.s64 	%rd9, %rd8, %rd39;
	@%p6 bra 	$L__BB0_8;
	ld.global.u32 	%r644, [%rd9];
	xor.b32  	%r1137, %r1137, %r644;
	ld.global.u32 	%r645, [%rd9+4];
	xor.b32  	%r1136, %r1136, %r645;
	ld.global.u32 	%r646, [%rd9+8];
	xor.b32  	%r1135, %r1135, %r646;
	ld.global.u32 	%r647, [%rd9+12];
	xor.b32  	%r1134, %r1134, %r647;
	ld.global.u32 	%r648, [%rd9+16];
	xor.b32  	%r1133, %r1133, %r648;
$L__BB0_8:
	and.b32  	%r650, %r640, 2;
	setp.eq.s32 	%p7, %r650, 0;
	@%p7 bra 	$L__BB0_10;
	ld.global.u32 	%r651, [%rd9+20];
	xor.b32  	%r1137, %r1137, %r651;
	ld.global.u32 	%r652, [%rd9+24];
	xor.b32  	%r1136, %r1136, %r652;
	ld.global.u32 	%r653, [%rd9+28];
	xor.b32  	%r1135, %r1135, %r653;
	ld.global.u32 	%r654, [%rd9+32];
	xor.b32  	%r1134, %r1134, %r654;
	ld.global.u32 	%r655, [%rd9+36];
	xor.b32  	%r1133, %r1133, %r655;
$L__BB0_10:
	and.b32  	%r657, %r640, 4;
	setp.eq.s32 	%p8, %r657, 0;
	@%p8 bra 	$L__BB0_12;
	ld.global.u32 	%r658, [%rd9+40];
	xor.b32  	%r1137, %r1137, %r658;
	ld.global.u32 	%r659, [%rd9+44];
	xor.b32  	%r1136, %r1136, %r659;
	ld.global.u32 	%r660, [%rd9+48];
	xor.b32  	%r1135, %r1135, %r660;
	ld.global.u32 	%r661, [%rd9+52];
	xor.b32  	%r1134, %r1134, %r661;
	ld.global.u32 	%r662, [%rd9+56];
	xor.b32  	%r1133, %r1133, %r662;
$L__BB0_12:
	and.b32  	%r664, %r640, 8;
	setp.eq.s32 	%p9, %r664, 0;
	@%p9 bra 	$L__BB0_14;
	ld.global.u32 	%r665, [%rd9+60];
	xor.b32  	%r1137, %r1137, %r665;
	ld.global.u32 	%r666, [%rd9+64];
	xor.b32  	%r1136, %r1136, %r666;
	ld.global.u32 	%r667, [%rd9+68];
	xor.b32  	%r1135, %r1135, %r667;
	ld.global.u32 	%r668, [%rd9+72];
	xor.b32  	%r1134, %r1134, %r668;
	ld.global.u32 	%r669, [%rd9+76];
	xor.b32  	%r1133, %r1133, %r669;
$L__BB0_14:
	and.b32  	%r671, %r640, 16;
	setp.eq.s32 	%p10, %r671, 0;
	@%p10 bra 	$L__BB0_16;
	ld.global.u32 	%r672, [%rd9+80];
	xor.b32  	%r1137, %r1137, %r672;
	ld.global.u32 	%r673, [%rd9+84];
	xor.b32  	%r1136, %r1136, %r673;
	ld.global.u32 	%r674, [%rd9+88];
	xor.b32  	%r1135, %r1135, %r674;
	ld.global.u32 	%r675, [%rd9+92];
	xor.b32  	%r1134, %r1134, %r675;
	ld.global.u32 	%r676, [%rd9+96];
	xor.b32  	%r1133, %r1133, %r676;
$L__BB0_16:
	and.b32  	%r678, %r640, 32;
	setp.eq.s32 	%p11, %r678, 0;
	@%p11 bra 	$L__BB0_18;
	ld.global.u32 	%r679, [%rd9+100];
	xor.b32  	%r1137, %r1137, %r679;
	ld.global.u32 	%r680, [%rd9+104];
	xor.b32  	%r1136, %r1136, %r680;
	ld.global.u32 	%r681, [%rd9+108];
	xor.b32  	%r1135, %r1135, %r681;
	ld.global.u32 	%r682, [%rd9+112];
	xor.b32  	%r1134, %r1134, %r682;
	ld.global.u32 	%r683, [%rd9+116];
	xor.b32  	%r1133, %r1133, %r683;
$L__BB0_18:
	and.b32  	%r685, %r640, 64;
	setp.eq.s32 	%p12, %r685, 0;
	@%p12 bra 	$L__BB0_20;
	ld.global.u32 	%r686, [%rd9+120];
	xor.b32  	%r1137, %r1137, %r686;
	ld.global.u32 	%r687, [%rd9+124];
	xor.b32  	%r1136, %r1136, %r687;
	ld.global.u32 	%r688, [%rd9+128];
	xor.b32  	%r1135, %r1135, %r688;
	ld.global.u32 	%r689, [%rd9+132];
	xor.b32  	%r1134, %r1134, %r689;
	ld.global.u32 	%r690, [%rd9+136];
	xor.b32  	%r1133, %r1133, %r690;
$L__BB0_20:
	and.b32  	%r692, %r640, 128;
	setp.eq.s32 	%p13, %r692, 0;
	@%p13 bra 	$L__BB0_22;
	ld.global.u32 	%r693, [%rd9+140];
	xor.b32  	%r1137, %r1137, %r693;
	ld.global.u32 	%r694, [%rd9+144];
	xor.b32  	%r1136, %r1136, %r694;
	ld.global.u32 	%r695, [%rd9+148];
	xor.b32  	%r1135, %r1135, %r695;
	ld.global.u32 	%r696, [%rd9+152];
	xor.b32  	%r1134, %r1134, %r696;
	ld.global.u32 	%r697, [%rd9+156];
	xor.b32  	%r1133, %r1133, %r697;
$L__BB0_22:
	and.b32  	%r699, %r640, 256;
	setp.eq.s32 	%p14, %r699, 0;
	@%p14 bra 	$L__BB0_24;
	ld.global.u32 	%r700, [%rd9+160];
	xor.b32  	%r1137, %r1137, %r700;
	ld.global.u32 	%r701, [%rd9+164];
	xor.b32  	%r1136, %r1136, %r701;
	ld.global.u32 	%r702, [%rd9+168];
	xor.b32  	%r1135, %r1135, %r702;
	ld.global.u32 	%r703, [%rd9+172];
	xor.b32  	%r1134, %r1134, %r703;
	ld.global.u32 	%r704, [%rd9+176];
	xor.b32  	%r1133, %r1133, %r704;
$L__BB0_24:
	and.b32  	%r706, %r640, 512;
	setp.eq.s32 	%p15, %r706, 0;
	@%p15 bra 	$L__BB0_26;
	ld.global.u32 	%r707, [%rd9+180];
	xor.b32  	%r1137, %r1137, %r707;
	ld.global.u32 	%r708, [%rd9+184];
	xor.b32  	%r1136, %r1136, %r708;
	ld.global.u32 	%r709, [%rd9+188];
	xor.b32  	%r1135, %r1135, %r709;
	ld.global.u32 	%r710, [%rd9+192];
	xor.b32  	%r1134, %r1134, %r710;
	ld.global.u32 	%r711, [%rd9+196];
	xor.b32  	%r1133, %r1133, %r711;
$L__BB0_26:
	and.b32  	%r713, %r640, 1024;
	setp.eq.s32 	%p16, %r713, 0;
	@%p16 bra 	$L__BB0_28;
	ld.global.u32 	%r714, [%rd9+200];
	xor.b32  	%r1137, %r1137, %r714;
	ld.global.u32 	%r715, [%rd9+204];
	xor.b32  	%r1136, %r1136, %r715;
	ld.global.u32 	%r716, [%rd9+208];
	xor.b32  	%r1135, %r1135, %r716;
	ld.global.u32 	%r717, [%rd9+212];
	xor.b32  	%r1134, %r1134, %r717;
	ld.global.u32 	%r718, [%rd9+216];
	xor.b32  	%r1133, %r1133, %r718;
$L__BB0_28:
	and.b32  	%r720, %r640, 2048;
	setp.eq.s32 	%p17, %r720, 0;
	@%p17 bra 	$L__BB0_30;
	ld.global.u32 	%r721, [%rd9+220];
	xor.b32  	%r1137, %r1137, %r721;
	ld.global.u32 	%r722, [%rd9+224];
	xor.b32  	%r1136, %r1136, %r722;
	ld.global.u32 	%r723, [%rd9+228];
	xor.b32  	%r1135, %r1135, %r723;
	ld.global.u32 	%r724, [%rd9+232];
	xor.b32  	%r1134, %r1134, %r724;
	ld.global.u32 	%r725, [%rd9+236];
	xor.b32  	%r1133, %r1133, %r725;
$L__BB0_30:
	and.b32  	%r727, %r640, 4096;
	setp.eq.s32 	%p18, %r727, 0;
	@%p18 bra 	$L__BB0_32;
	ld.global.u32 	%r728, [%rd9+240];
	xor.b32  	%r1137, %r1137, %r728;
	ld.global.u32 	%r729, [%rd9+244];
	xor.b32  	%r1136, %r1136, %r729;
	ld.global.u32 	%r730, [%rd9+248];
	xor.b32  	%r1135, %r1135, %r730;
	ld.global.u32 	%r731, [%rd9+252];
	xor.b32  	%r1134, %r1134, %r731;
	ld.global.u32 	%r732, [%rd9+256];
	xor.b32  	%r1133, %r1133, %r732;
$L__BB0_32:
	and.b32  	%r734, %r640, 8192;
	setp.eq.s32 	%p19, %r734, 0;
	@%p19 bra 	$L__BB0_34;
	ld.global.u32 	%r735, [%rd9+260];
	xor.b32  	%r1137, %r1137, %r735;
	ld.global.u32 	%r736, [%rd9+264];
	xor.b32  	%r1136, %r1136, %r736;
	ld.global.u32 	%r737, [%rd9+268];
	xor.b32  	%r1135, %r1135, %r737;
	ld.global.u32 	%r738, [%rd9+272];
	xor.b32  	%r1134, %r1134, %r738;
	ld.global.u32 	%r739, [%rd9+276];
	xor.b32  	%r1133, %r1133, %r739;
$L__BB0_34:
	and.b32  	%r741, %r640, 16384;
	setp.eq.s32 	%p20, %r741, 0;
	@%p20 bra 	$L__BB0_36;
	ld.global.u32 	%r742, [%rd9+280];
	xor.b32  	%r1137, %r1137, %r742;
	ld.global.u32 	%r743, [%rd9+284];
	xor.b32  	%r1136, %r1136, %r743;
	ld.global.u32 	%r744, [%rd9+288];
	xor.b32  	%r1135, %r1135, %r744;
	ld.global.u32 	%r745, [%rd9+292];
	xor.b32  	%r1134, %r1134, %r745;
	ld.global.u32 	%r746, [%rd9+296];
	xor.b32  	%r1133, %r1133, %r746;
$L__BB0_36:
	and.b32  	%r748, %r640, 32768;
	setp.eq.s32 	%p21, %r748, 0;
	@%p21 bra 	$L__BB0_38;
	ld.global.u32 	%r749, [%rd9+300];
	xor.b32  	%r1137, %r1137, %r749;
	ld.global.u32 	%r750, [%rd9+304];
	xor.b32  	%r1136, %r1136, %r750;
	ld.global.u32 	%r751, [%rd9+308];
	xor.b32  	%r1135, %r1135, %r751;
	ld.global.u32 	%r752, [%rd9+312];
	xor.b32  	%r1134, %r1134, %r752;
	ld.global.u32 	%r753, [%rd9+316];
	xor.b32  	%r1133, %r1133, %r753;
$L__BB0_38:
	add.s32 	%r1132, %r1132, 16;
	setp.ne.s32 	%p22, %r1132, 32;
	@%p22 bra 	$L__BB0_6;
	mad.lo.s32 	%r754, %r1126, -31, %r20;
	add.s32 	%r1126, %r754, 1;
	setp.ne.s32 	%p23, %r1126, 5;
	@%p23 bra 	$L__BB0_5;
	st.local.u32 	[%rd4+4], %r1137;
	st.local.v2.u32 	[%rd4+8], {%r1136, %r1135};
	st.local.v2.u32 	[%rd4+16], {%r1134, %r1133};
	setp.eq.s64 	%p24, %rd7, 1;
	@%p24 bra 	$L__BB0_115;
	mov.b32 	%r1133, 0;
	mov.u32 	%r1134, %r1133;
	mov.u32 	%r1135, %r1133;
	mov.u32 	%r1136, %r1133;
	mov.u32 	%r1137, %r1133;
	mov.u32 	%r1218, %r1133;
$L__BB0_42:
	mul.wide.u32 	%rd40, %r1218, 4;
	add.s64 	%rd41, %rd4, %rd40;
	ld.local.u32 	%r195, [%rd41+4];
	shl.b32 	%r196, %r1218, 5;
	mov.b32 	%r1224, 0;
$L__BB0_43:
	.pragma "nounroll";
	shr.u32 	%r757, %r195, %r1224;
	and.b32  	%r758, %r757, 1;
	setp.eq.b32 	%p25, %r758, 1;
	not.pred 	%p26, %p25;
	add.s32 	%r759, %r196, %r1224;
	mul.lo.s32 	%r760, %r759, 5;
	mul.wide.u32 	%rd42, %r760, 4;
	add.s64 	%rd10, %rd8, %rd42;
	@%p26 bra 	$L__BB0_45;
	ld.global.u32 	%r761, [%rd10];
	xor.b32  	%r1137, %r1137, %r761;
	ld.global.u32 	%r762, [%rd10+4];
	xor.b32  	%r1136, %r1136, %r762;
	ld.global.u32 	%r763, [%rd10+8];
	xor.b32  	%r1135, %r1135, %r763;
	ld.global.u32 	%r764, [%rd10+12];
	xor.b32  	%r1134, %r1134, %r764;
	ld.global.u32 	%r765, [%rd10+16];
	xor.b32  	%r1133, %r1133, %r765;
$L__BB0_45:
	and.b32  	%r767, %r757, 2;
	setp.eq.s32 	%p27, %r767, 0;
	@%p27 bra 	$L__BB0_47;
	ld.global.u32 	%r768, [%rd10+20];
	xor.b32  	%r1137, %r1137, %r768;
	ld.global.u32 	%r769, [%rd10+24];
	xor.b32  	%r1136, %r1136, %r769;
	ld.global.u32 	%r770, [%rd10+28];
	xor.b32  	%r1135, %r1135, %r770;
	ld.global.u32 	%r771, [%rd10+32];
	xor.b32  	%r1134, %r1134, %r771;
	ld.global.u32 	%r772, [%rd10+36];
	xor.b32  	%r1133, %r1133, %r772;
$L__BB0_47:
	and.b32  	%r774, %r757, 4;
	setp.eq.s32 	%p28, %r774, 0;
	@%p28 bra 	$L__BB0_49;
	ld.global.u32 	%r775, [%rd10+40];
	xor.b32  	%r1137, %r1137, %r775;
	ld.global.u32 	%r776, [%rd10+44];
	xor.b32  	%r1136, %r1136, %r776;
	ld.global.u32 	%r777, [%rd10+48];
	xor.b32  	%r1135, %r1135, %r777;
	ld.global.u32 	%r778, [%rd10+52];
	xor.b32  	%r1134, %r1134, %r778;
	ld.global.u32 	%r779, [%rd10+56];
	xor.b32  	%r1133, %r1133, %r779;
$L__BB0_49:
	and.b32  	%r781, %r757, 8;
	setp.eq.s32 	%p29, %r781, 0;
	@%p29 bra 	$L__BB0_51;
	ld.global.u32 	%r782, [%rd10+60];
	xor.b32  	%r1137, %r1137, %r782;
	ld.global.u32 	%r783, [%rd10+64];
	xor.b32  	%r1136, %r1136, %r783;
	ld.global.u32 	%r784, [%rd10+68];
	xor.b32  	%r1135, %r1135, %r784;
	ld.global.u32 	%r785, [%rd10+72];
	xor.b32  	%r1134, %r1134, %r785;
	ld.global.u32 	%r786, [%rd10+76];
	xor.b32  	%r1133, %r1133, %r786;
$L__BB0_51:
	and.b32  	%r788, %r757, 16;
	setp.eq.s32 	%p30, %r788, 0;
	@%p30 bra 	$L__BB0_53;
	ld.global.u32 	%r789, [%rd10+80];
	xor.b32  	%r1137, %r1137, %r789;
	ld.global.u32 	%r790, [%rd10+84];
	xor.b32  	%r1136, %r1136, %r790;
	ld.global.u32 	%r791, [%rd10+88];
	xor.b32  	%r1135, %r1135, %r791;
	ld.global.u32 	%r792, [%rd10+92];
	xor.b32  	%r1134, %r1134, %r792;
	ld.global.u32 	%r793, [%rd10+96];
	xor.b32  	%r1133, %r1133, %r793;
$L__BB0_53:
	and.b32  	%r795, %r757, 32;
	setp.eq.s32 	%p31, %r795, 0;
	@%p31 bra 	$L__BB0_55;
	ld.global.u32 	%r796, [%rd10+100];
	xor.b32  	%r1137, %r1137, %r796;
	ld.global.u32 	%r797, [%rd10+104];
	xor.b32  	%r1136, %r1136, %r797;
	ld.global.u32 	%r798, [%rd10+108];
	xor.b32  	%r1135, %r1135, %r798;
	ld.global.u32 	%r799, [%rd10+112];
	xor.b32  	%r1134, %r1134, %r799;
	ld.global.u32 	%r800, [%rd10+116];
	xor.b32  	%r1133, %r1133, %r800;
$L__BB0_55:
	and.b32  	%r802, %r757, 64;
	setp.eq.s32 	%p32, %r802, 0;
	@%p32 bra 	$L__BB0_57;
	ld.global.u32 	%r803, [%rd10+120];
	xor.b32  	%r1137, %r1137, %r803;
	ld.global.u32 	%r804, [%rd10+124];
	xor.b32  	%r1136, %r1136, %r804;
	ld.global.u32 	%r805, [%rd10+128];
	xor.b32  	%r1135, %r1135, %r805;
	ld.global.u32 	%r806, [%rd10+132];
	xor.b32  	%r1134, %r1134, %r806;
	ld.global.u32 	%r807, [%rd10+136];
	xor.b32  	%r1133, %r1133, %r807;
$L__BB0_57:
	and.b32  	%r809, %r757, 128;
	setp.eq.s32 	%p33, %r809, 0;
	@%p33 bra 	$L__BB0_59;
	ld.global.u32 	%r810, [%rd10+140];
	xor.b32  	%r1137, %r1137, %r810;
	ld.global.u32 	%r811, [%rd10+144];
	xor.b32  	%r1136, %r1136, %r811;
	ld.global.u32 	%r812, [%rd10+148];
	xor.b32  	%r1135, %r1135, %r812;
	ld.global.u32 	%r813, [%rd10+152];
	xor.b32  	%r1134, %r1134, %r813;
	ld.global.u32 	%r814, [%rd10+156];
	xor.b32  	%r1133, %r1133, %r814;
$L__BB0_59:
	and.b32  	%r816, %r757, 256;
	setp.eq.s32 	%p34, %r816, 0;
	@%p34 bra 	$L__BB0_61;
	ld.global.u32 	%r817, [%rd10+160];
	xor.b32  	%r1137, %r1137, %r817;
	ld.global.u32 	%r818, [%rd10+164];
	xor.b32  	%r1136, %r1136, %r818;
	ld.global.u32 	%r819, [%rd10+168];
	xor.b32  	%r1135, %r1135, %r819;
	ld.global.u32 	%r820, [%rd10+172];
	xor.b32  	%r1134, %r1134, %r820;
	ld.global.u32 	%r821, [%rd10+176];
	xor.b32  	%r1133, %r1133, %r821;
$L__BB0_61:
	and.b32  	%r823, %r757, 512;
	setp.eq.s32 	%p35, %r823, 0;
	@%p35 bra 	$L__BB0_63;
	ld.global.u32 	%r824, [%rd10+180];
	xor.b32  	%r1137, %r1137, %r824;
	ld.global.u32 	%r825, [%rd10+184];
	xor.b32  	%r1136, %r1136, %r825;
	ld.global.u32 	%r826, [%rd10+188];
	xor.b32  	%r1135, %r1135, %r826;
	ld.global.u32 	%r827, [%rd10+192];
	xor.b32  	%r1134, %r1134, %r827;
	ld.global.u32 	%r828, [%rd10+196];
	xor.b32  	%r1133, %r1133, %r828;
$L__BB0_63:
	and.b32  	%r830, %r757, 1024;
	setp.eq.s32 	%p36, %r830, 0;
	@%p36 bra 	$L__BB0_65;
	ld.global.u32 	%r831, [%rd10+200];
	xor.b32  	%r1137, %r1137, %r831;
	ld.global.u32 	%r832, [%rd10+204];
	xor.b32  	%r1136, %r1136, %r832;
	ld.global.u32 	%r833, [%rd10+208];
	xor.b32  	%r1135, %r1135, %r833;
	ld.global.u32 	%r834, [%rd10+212];
	xor.b32  	%r1134, %r1134, %r834;
	ld.global.u32 	%r835, [%rd10+216];
	xor.b32  	%r1133, %r1133, %r835;
$L__BB0_65:
	and.b32  	%r837, %r757, 2048;
	setp.eq.s32 	%p37, %r837, 0;
	@%p37 bra 	$L__BB0_67;
	ld.global.u32 	%r838, [%rd10+220];
	xor.b32  	%r1137, %r1137, %r838;
	ld.global.u32 	%r839, [%rd10+224];
	xor.b32  	%r1136, %r1136, %r839;
	ld.global.u32 	%r840, [%rd10+228];
	xor.b32  	%r1135, %r1135, %r840;
	ld.global.u32 	%r841, [%rd10+232];
	xor.b32  	%r1134, %r1134, %r841;
	ld.global.u32 	%r842, [%rd10+236];
	xor.b32  	%r1133, %r1133, %r842;
$L__BB0_67:
	and.b32  	%r844, %r757, 4096;
	setp.eq.s32 	%p38, %r844, 0;
	@%p38 bra 	$L__BB0_69;
	ld.global.u32 	%r845, [%rd10+240];
	xor.b32  	%r1137, %r1137, %r845;
	ld.global.u32 	%r846, [%rd10+244];
	xor.b32  	%r1136, %r1136, %r846;
	ld.global.u32 	%r847, [%rd10+248];
	xor.b32  	%r1135, %r1135, %r847;
	ld.global.u32 	%r848, [%rd10+252];
	xor.b32  	%r1134, %r1134, %r848;
	ld.global.u32 	%r849, [%rd10+256];
	xor.b32  	%r1133, %r1133, %r849;
$L__BB0_69:
	and.b32  	%r851, %r757, 8192;
	setp.eq.s32 	%p39, %r851, 0;
	@%p39 bra 	$L__BB0_71;
	ld.global.u32 	%r852, [%rd10+260];
	xor.b32  	%r1137, %r1137, %r852;
	ld.global.u32 	%r853, [%rd10+264];
	xor.b32  	%r1136, %r1136, %r853;
	ld.global.u32 	%r854, [%rd10+268];
	xor.b32  	%r1135, %r1135, %r854;
	ld.global.u32 	%r855, [%rd10+272];
	xor.b32  	%r1134, %r1134, %r855;
	ld.global.u32 	%r856, [%rd10+276];
	xor.b32  	%r1133, %r1133, %r856;
$L__BB0_71:
	and.b32  	%r858, %r757, 16384;
	setp.eq.s32 	%p40, %r858, 0;
	@%p40 bra 	$L__BB0_73;
	ld.global.u32 	%r859, [%rd10+280];
	xor.b32  	%r1137, %r1137, %r859;
	ld.global.u32 	%r860, [%rd10+284];
	xor.b32  	%r1136, %r1136, %r860;
	ld.global.u32 	%r861, [%rd10+288];
	xor.b32  	%r1135, %r1135, %r861;
	ld.global.u32 	%r862, [%rd10+292];
	xor.b32  	%r1134, %r1134, %r862;
	ld.global.u32 	%r863, [%rd10+296];
	xor.b32  	%r1133, %r1133, %r863;
$L__BB0_73:
	and.b32  	%r865, %r757, 32768;
	setp.eq.s32 	%p41, %r865, 0;
	@%p41 bra 	$L__BB0_75;
	ld.global.u32 	%r866, [%rd10+300];
	xor.b32  	%r1137, %r1137, %r866;
	ld.global.u32 	%r867, [%rd10+304];
	xor.b32  	%r1136, %r1136, %r867;
	ld.global.u32 	%r868, [%rd10+308];
	xor.b32  	%r1135, %r1135, %r868;
	ld.global.u32 	%r869, [%rd10+312];
	xor.b32  	%r1134, %r1134, %r869;
	ld.global.u32 	%r870, [%rd10+316];
	xor.b32  	%r1133, %r1133, %r870;
$L__BB0_75:
	add.s32 	%r1224, %r1224, 16;
	setp.ne.s32 	%p42, %r1224, 32;
	@%p42 bra 	$L__BB0_43;
	mad.lo.s32 	%r871, %r1218, -31, %r196;
	add.s32 	%r1218, %r871, 1;
	setp.ne.s32 	%p43, %r1218, 5;
	@%p43 bra 	$L__BB0_42;
	st.local.u32 	[%rd4+4], %r1137;
	st.local.v2.u32 	[%rd4+8], {%r1136, %r1135};
	st.local.v2.u32 	[%rd4+16], {%r1134, %r1133};
	setp.ne.s64 	%p44, %rd7, 3;
	@%p44 bra 	$L__BB0_115;
	mov.b32 	%r1133, 0;
	mov.u32 	%r1134, %r1133;
	mov.u32 	%r1135, %r1133;
	mov.u32 	%r1136, %r1133;
	mov.u32 	%r1137, %r1133;
	mov.u32 	%r1310, %r1133;
$L__BB0_79:
	mul.wide.u32 	%rd43, %r1310, 4;
	add.s64 	%rd44, %rd4, %rd43;
	ld.local.u32 	%r371, [%rd44+4];
	shl.b32 	%r372, %r1310, 5;
	mov.b32 	%r1316, 0;
$L__BB0_80:
	.pragma "nounroll";
	shr.u32 	%r874, %r371, %r1316;
	and.b32  	%r875, %r874, 1;
	setp.eq.b32 	%p45, %r875, 1;
	not.pred 	%p46, %p45;
	add.s32 	%r876, %r372, %r1316;
	mul.lo.s32 	%r877, %r876, 5;
	mul.wide.u32 	%rd45, %r877, 4;
	add.s64 	%rd11, %rd8, %rd45;
	@%p46 bra 	$L__BB0_82;
	ld.global.u32 	%r878, [%rd11];
	xor.b32  	%r1137, %r1137, %r878;
	ld.global.u32 	%r879, [%rd11+4];
	xor.b32  	%r1136, %r1136, %r879;
	ld.global.u32 	%r880, [%rd11+8];
	xor.b32  	%r1135, %r1135, %r880;
	ld.global.u32 	%r881, [%rd11+12];
	xor.b32  	%r1134, %r1134, %r881;
	ld.global.u32 	%r882, [%rd11+16];
	xor.b32  	%r1133, %r1133, %r882;
$L__BB0_82:
	and.b32  	%r884, %r874, 2;
	setp.eq.s32 	%p47, %r884, 0;
	@%p47 bra 	$L__BB0_84;
	ld.global.u32 	%r885, [%rd11+20];
	xor.b32  	%r1137, %r1137, %r885;
	ld.global.u32 	%r886, [%rd11+24];
	xor.b32  	%r1136, %r1136, %r886;
	ld.global.u32 	%r887, [%rd11+28];
	xor.b32  	%r1135, %r1135, %r887;
	ld.global.u32 	%r888, [%rd11+32];
	xor.b32  	%r1134, %r1134, %r888;
	ld.global.u32 	%r889, [%rd11+36];
	xor.b32  	%r1133, %r1133, %r889;
$L__BB0_84:
	and.b32  	%r891, %r874, 4;
	setp.eq.s32 	%p48, %r891, 0;
	@%p48 bra 	$L__BB0_86;
	ld.global.u32 	%r892, [%rd11+40];
	xor.b32  	%r1137, %r1137, %r892;
	ld.global.u32 	%r893, [%rd11+44];
	xor.b32  	%r1136, %r1136, %r893;
	ld.global.u32 	%r894, [%rd11+48];
	xor.b32  	%r1135, %r1135, %r894;
	ld.global.u32 	%r895, [%rd11+52];
	xor.b32  	%r1134, %r1134, %r895;
	ld.global.u32 	%r896, [%rd11+56];
	xor.b32  	%r1133, %r1133, %r896;
$L__BB0_86:
	and.b32  	%r898, %r874, 8;
	setp.eq.s32 	%p49, %r898, 0;
	@%p49 bra 	$L__BB0_88;
	ld.global.u32 	%r899, [%rd11+60];
	xor.b32  	%r1137, %r1137, %r899;
	ld.global.u32 	%r900, [%rd11+64];
	xor.b32  	%r1136, %r1136, %r900;
	ld.global.u32 	%r901, [%rd11+68];
	xor.b32  	%r1135, %r1135, %r901;
	ld.global.u32 	%r902, [%rd11+72];
	xor.b32  	%r1134, %r1134, %r902;
	ld.global.u32 	%r903, [%rd11+76];
	xor.b32  	%r1133, %r1133, %r903;
$L__BB0_88:
	and.b32  	%r905, %r874, 16;
	setp.eq.s32 	%p50, %r905, 0;
	@%p50 bra 	$L__BB0_90;
	ld.global.u32 	%r906, [%rd11+80];
	xor.b32  	%r1137, %r1137, %r906;
	ld.global.u32 	%r907, [%rd11+84];
	xor.b32  	%r1136, %r1136, %r907;
	ld.global.u32 	%r908, [%rd11+88];
	xor.b32  	%r1135, %r1135, %r908;
	ld.global.u32 	%r909, [%rd11+92];
	xor.b32  	%r1134, %r1134, %r909;
	ld.global.u32 	%r910, [%rd11+96];
	xor.b32  	%r1133, %r1133, %r910;
$L__BB0_90:
	and.b32  	%r912, %r874, 32;
	setp.eq.s32 	%p51, %r912, 0;
	@%p51 bra 	$L__BB0_92;
	ld.global.u32 	%r913, [%rd11+100];
	xor.b32  	%r1137, %r1137, %r913;
	ld.global.u32 	%r914, [%rd11+104];
	xor.b32  	%r1136, %r1136, %r914;
	ld.global.u32 	%r915, [%rd11+108];
	xor.b32  	%r1135, %r1135, %r915;
	ld.global.u32 	%r916, [%rd11+112];
	xor.b32  	%r1134, %r1134, %r916;
	ld.global.u32 	%r917, [%rd11+116];
	xor.b32  	%r1133, %r1133, %r917;
$L__BB0_92:
	and.b32  	%r919, %r874, 64;
	setp.eq.s32 	%p52, %r919, 0;
	@%p52 bra 	$L__BB0_94;
	ld.global.u32 	%r920, [%rd11+120];
	xor.b32  	%r1137, %r1137, %r920;
	ld.global.u32 	%r921, [%rd11+124];
	xor.b32  	%r1136, %r1136, %r921;
	ld.global.u32 	%r922, [%rd11+128];
	xor.b32  	%r1135, %r1135, %r922;
	ld.global.u32 	%r923, [%rd11+132];
	xor.b32  	%r1134, %r1134, %r923;
	ld.global.u32 	%r924, [%rd11+136];
	xor.b32  	%r1133, %r1133, %r924;
$L__BB0_94:
	and.b32  	%r926, %r874, 128;
	setp.eq.s32 	%p53, %r926, 0;
	@%p53 bra 	$L__BB0_96;
	ld.global.u32 	%r927, [%rd11+140];
	xor.b32  	%r1137, %r1137, %r927;
	ld.global.u32 	%r928, [%rd11+144];
	xor.b32  	%r1136, %r1136, %r928;
	ld.global.u32 	%r929, [%rd11+148];
	xor.b32  	%r1135, %r1135, %r929;
	ld.global.u32 	%r930, [%rd11+152];
	xor.b32  	%r1134, %r1134, %r930;
	ld.global.u32 	%r931, [%rd11+156];
	xor.b32  	%r1133, %r1133, %r931;
$L__BB0_96:
	and.b32  	%r933, %r874, 256;
	setp.eq.s32 	%p54, %r933, 0;
	@%p54 bra 	$L__BB0_98;
	ld.global.u32 	%r934, [%rd11+160];
	xor.b32  	%r1137, %r1137, %r934;
	ld.global.u32 	%r935, [%rd11+164];
	xor.b32  	%r1136, %r1136, %r935;
	ld.global.u32 	%r936, [%rd11+168];
	xor.b32  	%r1135, %r1135, %r936;
	ld.global.u32 	%r937, [%rd11+172];
	xor.b32  	%r1134, %r1134, %r937;
	ld.global.u32 	%r938, [%rd11+176];
	xor.b32  	%r1133, %r1133, %r938;
$L__BB0_98:
	and.b32  	%r940, %r874, 512;
	setp.eq.s32 	%p55, %r940, 0;
	@%p55 bra 	$L__BB0_100;
	ld.global.u32 	%r941, [%rd11+180];
	xor.b32  	%r1137, %r1137, %r941;
	ld.global.u32 	%r942, [%rd11+184];
	xor.b32  	%r1136, %r1136, %r942;
	ld.global.u32 	%r943, [%rd11+188];
	xor.b32  	%r1135, %r1135, %r943;
	ld.global.u32 	%r944, [%rd11+192];
	xor.b32  	%r1134, %r1134, %r944;
	ld.global.u32 	%r945, [%rd11+196];
	xor.b32  	%r1133, %r1133, %r945;
$L__BB0_100:
	and.b32  	%r947, %r874, 1024;
	setp.eq.s32 	%p56, %r947, 0;
	@%p56 bra 	$L__BB0_102;
	ld.global.u32 	%r948, [%rd11+200];
	xor.b32  	%r1137, %r1137, %r948;
	ld.global.u32 	%r949, [%rd11+204];
	xor.b32  	%r1136, %r1136, %r949;
	ld.global.u32 	%r950, [%rd11+208];
	xor.b32  	%r1135, %r1135, %r950;
	ld.global.u32 	%r951, [%rd11+212];
	xor.b32  	%r1134, %r1134, %r951;
	ld.global.u32 	%r952, [%rd11+216];
	xor.b32  	%r1133, %r1133, %r952;
$L__BB0_102:
	and.b32  	%r954, %r874, 2048;
	setp.eq.s32 	%p57, %r954, 0;
	@%p57 bra 	$L__BB0_104;
	ld.global.u32 	%r955, [%rd11+220];
	xor.b32  	%r1137, %r1137, %r955;
	ld.global.u32 	%r956, [%rd11+224];
	xor.b32  	%r1136, %r1136, %r956;
	ld.global.u32 	%r957, [%rd11+228];
	xor.b32  	%r1135, %r1135, %r957;
	ld.global.u32 	%r958, [%rd11+232];
	xor.b32  	%r1134, %r1134, %r958;
	ld.global.u32 	%r959, [%rd11+236];
	xor.b32  	%r1133, %r1133, %r959;
$L__BB0_104:
	and.b32  	%r961, %r874, 4096;
	setp.eq.s32 	%p58, %r961, 0;
	@%p58 bra 	$L__BB0_106;
	ld.global.u32 	%r962, [%rd11+240];
	xor.b32  	%r1137, %r1137, %r962;
	ld.global.u32 	%r963, [%rd11+244];
	xor.b32  	%r1136, %r1136, %r963;
	ld.global.u32 	%r964, [%rd11+248];
	xor.b32  	%r1135, %r1135, %r964;
	ld.global.u32 	%r965, [%rd11+252];
	xor.b32  	%r1134, %r1134, %r965;
	ld.global.u32 	%r966, [%rd11+256];
	xor.b32  	%r1133, %r1133, %r966;
$L__BB0_106:
	and.b32  	%r968, %r874, 8192;
	setp.eq.s32 	%p59, %r968, 0;
	@%p59 bra 	$L__BB0_108;
	ld.global.u32 	%r969, [%rd11+260];
	xor.b32  	%r1137, %r1137, %r969;
	ld.global.u32 	%r970, [%rd11+264];
	xor.b32  	%r1136, %r1136, %r970;
	ld.global.u32 	%r971, [%rd11+268];
	xor.b32  	%r1135, %r1135, %r971;
	ld.global.u32 	%r972, [%rd11+272];
	xor.b32  	%r1134, %r1134, %r972;
	ld.global.u32 	%r973, [%rd11+276];
	xor.b32  	%r1133, %r1133, %r973;
$L__BB0_108:
	and.b32  	%r975, %r874, 16384;
	setp.eq.s32 	%p60, %r975, 0;
	@%p60 bra 	$L__BB0_110;
	ld.global.u32 	%r976, [%rd11+280];
	xor.b32  	%r1137, %r1137, %r976;
	ld.global.u32 	%r977, [%rd11+284];
	xor.b32  	%r1136, %r1136, %r977;
	ld.global.u32 	%r978, [%rd11+288];
	xor.b32  	%r1135, %r1135, %r978;
	ld.global.u32 	%r979, [%rd11+292];
	xor.b32  	%r1134, %r1134, %r979;
	ld.global.u32 	%r980, [%rd11+296];
	xor.b32  	%r1133, %r1133, %r980;
$L__BB0_110:
	and.b32  	%r982, %r874, 32768;
	setp.eq.s32 	%p61, %r982, 0;
	@%p61 bra 	$L__BB0_112;
	ld.global.u32 	%r983, [%rd11+300];
	xor.b32  	%r1137, %r1137, %r983;
	ld.global.u32 	%r984, [%rd11+304];
	xor.b32  	%r1136, %r1136, %r984;
	ld.global.u32 	%r985, [%rd11+308];
	xor.b32  	%r1135, %r1135, %r985;
	ld.global.u32 	%r986, [%rd11+312];
	xor.b32  	%r1134, %r1134, %r986;
	ld.global.u32 	%r987, [%rd11+316];
	xor.b32  	%r1133, %r1133, %r987;
$L__BB0_112:
	add.s32 	%r1316, %r1316, 16;
	setp.ne.s32 	%p62, %r1316, 32;
	@%p62 bra 	$L__BB0_80;
	mad.lo.s32 	%r988, %r1310, -31, %r372;
	add.s32 	%r1310, %r988, 1;
	setp.ne.s32 	%p63, %r1310, 5;
	@%p63 bra 	$L__BB0_79;
	st.local.u32 	[%rd4+4], %r1137;
	st.local.v2.u32 	[%rd4+8], {%r1136, %r1135};
	st.local.v2.u32 	[%rd4+16], {%r1134, %r1133};
$L__BB0_115:
	shr.u64 	%rd81, %rd6, 2;
	add.s32 	%r1120, %r1120, 1;
	setp.gt.u64 	%p64, %rd6, 3;
	@%p64 bra 	$L__BB0_3;
$L__BB0_116:
	setp.lt.s32 	%p65, %r626, 1;
	mov.f32 	%f376, 0f00000000;
	@%p65 bra 	$L__BB0_148;
	mul.f32 	%f18, %f1, 0f3F000000;
	mul.f32 	%f19, %f2, 0f3F000000;
	mul.f32 	%f20, %f3, 0f3F000000;
	add.f32 	%f21, %f121, %f123;
	mul.f32 	%f126, %f122, 0f3F22F983;
	cvt.rni.s32.f32 	%r990, %f126;
	cvt.rn.f32.s32 	%f127, %r990;
	fma.rn.f32 	%f128, %f127, 0fBFC90FDA, %f122;
	fma.rn.f32 	%f129, %f127, 0fB3A22168, %f128;
	fma.rn.f32 	%f130, %f127, 0fA7C234C5, %f129;
	abs.f32 	%f131, %f122;
	setp.ltu.f32 	%p66, %f131, 0f47CE4780;
	setp.eq.f32 	%p67, %f131, 0f7F800000;
	mov.b32 	%r552, %f122;
	shr.u32 	%r991, %r552, 23;
	and.b32  	%r992, %r991, 224;
	add.s32 	%r993, %r992, -128;
	shl.b32 	%r994, %r552, 8;
	or.b32  	%r553, %r994, -2147483648;
	shr.u32 	%r995, %r993, 5;
	and.b32  	%r554, %r991, 31;
	mul.wide.u32 	%rd46, %r995, 4;
	sub.s64 	%rd13, %rd3, %rd46;
	sub.s32 	%r555, 32, %r554;
	mov.f32 	%f360, 0f00000000;
	mul.rn.f32 	%f132, %f122, %f360;
	sub.s64 	%rd14, %rd2, %rd46;
	sub.s64 	%rd15, %rd1, %rd46;
	mul.lo.s32 	%r556, %r626, %r2;
	mul.f32 	%f22, %f105, 0f3F000000;
	div.rn.f32 	%f23, %f105, 0f40C00000;
	or.pred  	%p1, %p66, %p67;
	selp.b32 	%r557, %r990, 0, %p66;
	selp.f32 	%f24, %f130, %f132, %p66;
	cvta.to.global.u64 	%rd16, %rd28;
	cvta.to.global.u64 	%rd17, %rd29;
	mov.b32 	%r1413, 0;
	mov.u32 	%r1414, %r1413;
	mov.f32 	%f376, %f360;
$L__BB0_118:
	mov.f32 	%f35, %f359;
	mov.f32 	%f34, %f358;
	mov.f32 	%f33, %f357;
	mov.u32 	%r565, %r1414;
	add.s32 	%r1414, %r565, 1;
	cvt.rn.f32.u32 	%f133, %r1414;
	mul.f32 	%f134, %f105, %f133;
	fma.rn.f32 	%f135, %f102, %f134, %f99;
	mul.f32 	%f136, %f18, %f134;
	fma.rn.f32 	%f36, %f134, %f136, %f135;
	fma.rn.f32 	%f137, %f103, %f134, %f100;
	mul.f32 	%f138, %f19, %f134;
	fma.rn.f32 	%f37, %f134, %f138, %f137;
	fma.rn.f32 	%f139, %f104, %f134, %f101;
	mul.f32 	%f140, %f20, %f134;
	fma.rn.f32 	%f38, %f134, %f140, %f139;
	fma.rn.f32 	%f39, %f1, %f134, %f102;
	fma.rn.f32 	%f40, %f2, %f134, %f103;
	fma.rn.f32 	%f41, %f3, %f134, %f104;
	setp.eq.s32 	%p68, %r1413, 1;
	mov.u32 	%r1416, %r1133;
	mov.u32 	%r1417, %r1134;
	mov.u32 	%r1418, %r1135;
	mov.f32 	%f361, %f360;
	@%p68 bra 	$L__BB0_120;
	shr.u32 	%r996, %r1137, 2;
	xor.b32  	%r997, %r996, %r1137;
	shl.b32 	%r998, %r1133, 4;
	shl.b32 	%r999, %r997, 1;
	xor.b32  	%r1000, %r999, %r998;
	xor.b32  	%r1001, %r1000, %r997;
	xor.b32  	%r1417, %r1001, %r1133;
	add.s32 	%r1002, %r1415, %r1417;
	add.s32 	%r1003, %r1002, 362437;
	shr.u32 	%r1004, %r1136, 2;
	xor.b32  	%r1005, %r1004, %r1136;
	shl.b32 	%r1006, %r1417, 4;
	shl.b32 	%r1007, %r1005, 1;
	xor.b32  	%r1008, %r1007, %r1006;
	xor.b32  	%r1009, %r1008, %r1005;
	xor.b32  	%r1416, %r1009, %r1417;
	add.s32 	%r1415, %r1415, 724874;
	add.s32 	%r1010, %r1416, %r1415;
	cvt.rn.f32.u32 	%f141, %r1003;
	fma.rn.f32 	%f142, %f141, 0f2F800000, 0f2F000000;
	cvt.rn.f32.u32 	%f143, %r1010;
	fma.rn.f32 	%f144, %f143, 0f30C90FDB, 0f30490FDB;
	setp.lt.f32 	%p69, %f142, 0f00800000;
	mul.f32 	%f145, %f142, 0f4B000000;
	selp.f32 	%f146, %f145, %f142, %p69;
	selp.f32 	%f147, 0fC1B80000, 0f00000000, %p69;
	mov.b32 	%r1011, %f146;
	add.s32 	%r1012, %r1011, -1059760811;
	and.b32  	%r1013, %r1012, -8388608;
	sub.s32 	%r1014, %r1011, %r1013;
	mov.b32 	%f148, %r1014;
	cvt.rn.f32.s32 	%f149, %r1013;
	fma.rn.f32 	%f150, %f149, 0f34000000, %f147;
	add.f32 	%f151, %f148, 0fBF800000;
	fma.rn.f32 	%f152, %f151, 0fBE055027, 0f3E1039F6;
	fma.rn.f32 	%f153, %f152, %f151, 0fBDF8CDCC;
	fma.rn.f32 	%f154, %f153, %f151, 0f3E0F2955;
	fma.rn.f32 	%f155, %f154, %f151, 0fBE2AD8B9;
	fma.rn.f32 	%f156, %f155, %f151, 0f3E4CED0B;
	fma.rn.f32 	%f157, %f156, %f151, 0fBE7FFF22;
	fma.rn.f32 	%f158, %f157, %f151, 0f3EAAAA78;
	fma.rn.f32 	%f159, %f158, %f151, 0fBF000000;
	mul.f32 	%f160, %f151, %f159;
	fma.rn.f32 	%f161, %f160, %f151, %f151;
	fma.rn.f32 	%f162, %f150, 0f3F317218, %f161;
	setp.gt.u32 	%p70, %r1011, 2139095039;
	fma.rn.f32 	%f163, %f146, 0f7F800000, 0f7F800000;
	selp.f32 	%f164, %f163, %f162, %p70;
	setp.eq.f32 	%p71, %f146, 0f00000000;
	mul.f32 	%f165, %f164, 0fC0000000;
	selp.f32 	%f166, 0f7F800000, %f165, %p71;
	sqrt.rn.f32 	%f167, %f166;
	sin.approx.f32 	%f168, %f144;
	cos.approx.f32 	%f169, %f144;
	mul.f32 	%f361, %f167, %f168;
	mul.f32 	%f360, %f167, %f169;
	mov.u32 	%r1418, %r1133;
	mov.u32 	%r1136, %r1134;
	mov.u32 	%r1137, %r1135;
$L__BB0_120:
	setp.ne.s32 	%p72, %r1413, 1;
	mov.u32 	%r1422, %r1416;
	mov.u32 	%r1423, %r1417;
	mov.u32 	%r1424, %r1418;
	mov.f32 	%f363, %f360;
	@%p72 bra 	$L__BB0_122;
	shr.u32 	%r1015, %r1137, 2;
	xor.b32  	%r1016, %r1015, %r1137;
	shl.b32 	%r1017, %r1416, 4;
	shl.b32 	%r1018, %r1016, 1;
	xor.b32  	%r1019, %r1018, %r1017;
	xor.b32  	%r1020, %r1019, %r1016;
	xor.b32  	%r1423, %r1020, %r1416;
	add.s32 	%r1021, %r1415, %r1423;
	add.s32 	%r1022, %r1021, 362437;
	shr.u32 	%r1023, %r1136, 2;
	xor.b32  	%r1024, %r1023, %r1136;
	shl.b32 	%r1025, %r1423, 4;
	shl.b32 	%r1026, %r1024, 1;
	xor.b32  	%r1027, %r1026, %r1025;
	xor.b32  	%r1028, %r1027, %r1024;
	xor.b32  	%r1422, %r1028, %r1423;
	add.s32 	%r1415, %r1415, 724874;
	add.s32 	%r1029, %r1422, %r1415;
	cvt.rn.f32.u32 	%f170, %r1022;
	fma.rn.f32 	%f171, %f170, 0f2F800000, 0f2F000000;
	cvt.rn.f32.u32 	%f172, %r1029;
	fma.rn.f32 	%f173, %f172, 0f30C90FDB, 0f30490FDB;
	setp.lt.f32 	%p73, %f171, 0f00800000;
	mul.f32 	%f174, %f171, 0f4B000000;
	selp.f32 	%f175, %f174, %f171, %p73;
	selp.f32 	%f176, 0fC1B80000, 0f00000000, %p73;
	mov.b32 	%r1030, %f175;
	add.s32 	%r1031, %r1030, -1059760811;
	and.b32  	%r1032, %r1031, -8388608;
	sub.s32 	%r1033, %r1030, %r1032;
	mov.b32 	%f177, %r1033;
	cvt.rn.f32.s32 	%f178, %r1032;
	fma.rn.f32 	%f179, %f178, 0f34000000, %f176;
	add.f32 	%f180, %f177, 0fBF800000;
	fma.rn.f32 	%f181, %f180, 0fBE055027, 0f3E1039F6;
	fma.rn.f32 	%f182, %f181, %f180, 0fBDF8CDCC;
	fma.rn.f32 	%f183, %f182, %f180, 0f3E0F2955;
	fma.rn.f32 	%f184, %f183, %f180, 0fBE2AD8B9;
	fma.rn.f32 	%f185, %f184, %f180, 0f3E4CED0B;
	fma.rn.f32 	%f186, %f185, %f180, 0fBE7FFF22;
	fma.rn.f32 	%f187, %f186, %f180, 0f3EAAAA78;
	fma.rn.f32 	%f188, %f187, %f180, 0fBF000000;
	mul.f32 	%f189, %f180, %f188;
	fma.rn.f32 	%f190, %f189, %f180, %f180;
	fma.rn.f32 	%f191, %f179, 0f3F317218, %f190;
	setp.gt.u32 	%p74, %r1030, 2139095039;
	fma.rn.f32 	%f192, %f175, 0f7F800000, 0f7F800000;
	selp.f32 	%f193, %f192, %f191, %p74;
	setp.eq.f32 	%p75, %f175, 0f00000000;
	mul.f32 	%f194, %f193, 0fC0000000;
	selp.f32 	%f195, 0f7F800000, %f194, %p75;
	sqrt.rn.f32 	%f196, %f195;
	sin.approx.f32 	%f197, %f173;
	cos.approx.f32 	%f198, %f173;
	mul.f32 	%f363, %f196, %f197;
	mul.f32 	%f360, %f196, %f198;
	mov.u32 	%r1424, %r1416;
	mov.u32 	%r1136, %r1417;
	mov.u32 	%r1137, %r1418;
$L__BB0_122:
	mov.b32 	%r1413, 0;
	mov.u32 	%r1133, %r1422;
	mov.u32 	%r1134, %r1423;
	mov.u32 	%r1135, %r1424;
	mov.f32 	%f365, %f360;
	@%p68 bra 	$L__BB0_124;
	shr.u32 	%r1036, %r1137, 2;
	xor.b32  	%r1037, %r1036, %r1137;
	shl.b32 	%r1038, %r1422, 4;
	shl.b32 	%r1039, %r1037, 1;
	xor.b32  	%r1040, %r1039, %r1038;
	xor.b32  	%r1041, %r1040, %r1037;
	xor.b32  	%r1134, %r1041, %r1422;
	add.s32 	%r1042, %r1415, %r1134;
	add.s32 	%r1043, %r1042, 362437;
	shr.u32 	%r1044, %r1136, 2;
	xor.b32  	%r1045, %r1044, %r1136;
	shl.b32 	%r1046, %r1134, 4;
	shl.b32 	%r1047, %r1045, 1;
	xor.b32  	%r1048, %r1047, %r1046;
	xor.b32  	%r1049, %r1048, %r1045;
	xor.b32  	%r1133, %r1049, %r1134;
	add.s32 	%r1415, %r1415, 724874;
	add.s32 	%r1050, %r1133, %r1415;
	cvt.rn.f32.u32 	%f199, %r1043;
	fma.rn.f32 	%f200, %f199, 0f2F800000, 0f2F000000;
	cvt.rn.f32.u32 	%f201, %r1050;
	fma.rn.f32 	%f202, %f201, 0f30C90FDB, 0f30490FDB;
	setp.lt.f32 	%p77, %f200, 0f00800000;
	mul.f32 	%f203, %f200, 0f4B000000;
	selp.f32 	%f204, %f203, %f200, %p77;
	selp.f32 	%f205, 0fC1B80000, 0f00000000, %p77;
	mov.b32 	%r1051, %f204;
	add.s32 	%r1052, %r1051, -1059760811;
	and.b32  	%r1053, %r1052, -8388608;
	sub.s32 	%r1054, %r1051, %r1053;
	mov.b32 	%f206, %r1054;
	cvt.rn.f32.s32 	%f207, %r1053;
	fma.rn.f32 	%f208, %f207, 0f34000000, %f205;
	add.f32 	%f209, %f206, 0fBF800000;
	fma.rn.f32 	%f210, %f209, 0fBE055027, 0f3E1039F6;
	fma.rn.f32 	%f211, %f210, %f209, 0fBDF8CDCC;
	fma.rn.f32 	%f212, %f211, %f209, 0f3E0F2955;
	fma.rn.f32 	%f213, %f212, %f209, 0fBE2AD8B9;
	fma.rn.f32 	%f214, %f213, %f209, 0f3E4CED0B;
	fma.rn.f32 	%f215, %f214, %f209, 0fBE7FFF22;
	fma.rn.f32 	%f216, %f215, %f209, 0f3EAAAA78;
	fma.rn.f32 	%f217, %f216, %f209, 0fBF000000;
	mul.f32 	%f218, %f209, %f217;
	fma.rn.f32 	%f219, %f218, %f209, %f209;
	fma.rn.f32 	%f220, %f208, 0f3F317218, %f219;
	setp.gt.u32 	%p78, %r1051, 2139095039;
	fma.rn.f32 	%f221, %f204, 0f7F800000, 0f7F800000;
	selp.f32 	%f222, %f221, %f220, %p78;
	setp.eq.f32 	%p79, %f204, 0f00000000;
	mul.f32 	%f223, %f222, 0fC0000000;
	selp.f32 	%f224, 0f7F800000, %f223, %p79;
	sqrt.rn.f32 	%f225, %f224;
	sin.approx.f32 	%f226, %f202;
	cos.approx.f32 	%f227, %f202;
	mul.f32 	%f365, %f225, %f226;
	mul.f32 	%f360, %f225, %f227;
	mov.b32 	%r1413, 1;
	mov.u32 	%r1135, %r1422;
	mov.u32 	%r1136, %r1423;
	mov.u32 	%r1137, %r1424;
$L__BB0_124:
	mul.wide.u32 	%rd47, %r565, 12;
	add.s64 	%rd48, %rd16, %rd47;
	ld.global.f32 	%f228, [%rd48];
	ld.global.f32 	%f229, [%rd48+4];
	ld.global.f32 	%f230, [%rd48+8];
	fma.rn.f32 	%f231, %f106, %f361, %f228;
	fma.rn.f32 	%f232, %f106, %f363, %f229;
	fma.rn.f32 	%f233, %f106, %f365, %f230;
	add.f32 	%f373, %f1, %f231;
	add.f32 	%f374, %f2, %f232;
	add.f32 	%f234, %f3, %f233;
	add.f32 	%f375, %f123, %f234;
	mul.f32 	%f235, %f374, %f374;
	fma.rn.f32 	%f236, %f373, %f373, %f235;
	fma.rn.f32 	%f237, %f375, %f375, %f236;
	sqrt.rn.f32 	%f369, %f237;
	setp.leu.f32 	%p80, %f369, %f21;
	@%p80 bra 	$L__BB0_126;
	div.rn.f32 	%f238, %f21, %f369;
	mul.f32 	%f373, %f373, %f238;
	mul.f32 	%f374, %f374, %f238;
	mul.f32 	%f375, %f238, %f375;
	mov.f32 	%f369, %f21;
$L__BB0_126:
	mov.u32 	%r1437, %r557;
	mov.f32 	%f370, %f24;
	@%p1 bra 	$L__BB0_132;
	mov.b64 	%rd84, 0;
	mov.b32 	%r1434, 0;
	mov.u64 	%rd82, __cudart_i2opi_f;
	mov.u64 	%rd83, %rd3;
$L__BB0_128:
	.pragma "nounroll";
	ld.global.nc.u32 	%r1056, [%rd82];
	mad.wide.u32 	%rd51, %r1056, %r553, %rd84;
	shr.u64 	%rd84, %rd51, 32;
	st.local.u32 	[%rd83], %rd51;
	add.s32 	%r1434, %r1434, 1;
	add.s64 	%rd83, %rd83, 4;
	add.s64 	%rd82, %rd82, 4;
	setp.ne.s32 	%p81, %r1434, 6;
	@%p81 bra 	$L__BB0_128;
	setp.eq.s32 	%p82, %r554, 0;
	st.local.u32 	[%rd3+24], %rd84;
	ld.local.u32 	%r1435, [%rd13+24];
	ld.local.u32 	%r1436, [%rd13+20];
	@%p82 bra 	$L__BB0_131;
	shl.b32 	%r1057, %r1435, %r554;
	shr.u32 	%r1058, %r1436, %r555;
	add.s32 	%r1435, %r1058, %r1057;
	shl.b32 	%r1059, %r1436, %r554;
	ld.local.u32 	%r1060, [%rd13+16];
	shr.u32 	%r1061, %r1060, %r555;
	add.s32 	%r1436, %r1061, %r1059;
$L__BB0_131:
	setp.lt.s32 	%p83, %r552, 0;
	shr.u32 	%r1062, %r1435, 30;
	shf.l.wrap.b32 	%r1063, %r1436, %r1435, 2;
	shl.b32 	%r1064, %r1436, 2;
	shr.u32 	%r1065, %r1063, 31;
	add.s32 	%r1066, %r1065, %r1062;
	neg.s32 	%r1067, %r1066;
	selp.b32 	%r1437, %r1067, %r1066, %p83;
	xor.b32  	%r1068, %r1063, %r552;
	shr.s32 	%r1069, %r1063, 31;
	xor.b32  	%r1070, %r1069, %r1063;
	xor.b32  	%r1071, %r1069, %r1064;
	cvt.u64.u32 	%rd52, %r1070;
	shl.b64 	%rd53, %rd52, 32;
	cvt.u64.u32 	%rd54, %r1071;
	or.b64  	%rd55, %rd53, %rd54;
	cvt.rn.f64.s64 	%fd1, %rd55;
	mul.f64 	%fd2, %fd1, 0d3BF921FB54442D19;
	cvt.rn.f32.f64 	%f239, %fd2;
	neg.f32 	%f240, %f239;
	setp.lt.s32 	%p84, %r1068, 0;
	selp.f32 	%f370, %f240, %f239, %p84;
$L__BB0_132:
	add.s32 	%r1072, %r1437, 1;
	mul.rn.f32 	%f241, %f370, %f370;
	and.b32  	%r1073, %r1437, 1;
	setp.eq.b32 	%p85, %r1073, 1;
	selp.f32 	%f242, %f370, 0f3F800000, %p85;
	fma.rn.f32 	%f243, %f241, %f242, 0f00000000;
	fma.rn.f32 	%f244, %f241, 0f37CBAC00, 0fBAB607ED;
	selp.f32 	%f245, 0fB94D4153, %f244, %p85;
	selp.f32 	%f246, 0f3C0885E4, 0f3D2AAABB, %p85;
	fma.rn.f32 	%f247, %f245, %f241, %f246;
	selp.f32 	%f248, 0fBE2AAAA8, 0fBEFFFFFF, %p85;
	fma.rn.f32 	%f249, %f247, %f241, %f248;
	fma.rn.f32 	%f250, %f249, %f243, %f242;
	and.b32  	%r1074, %r1072, 2;
	setp.eq.s32 	%p86, %r1074, 0;
	mov.f32 	%f251, 0f00000000;
	sub.f32 	%f252, %f251, %f250;
	selp.f32 	%f253, %f250, %f252, %p86;
	add.f32 	%f254, %f369, 0f358637BD;
	div.rn.f32 	%f255, %f375, %f254;
	setp.geu.f32 	%p87, %f255, %f253;
	@%p87 bra 	$L__BB0_147;
	mul.f32 	%f256, %f374, %f374;
	fma.rn.f32 	%f257, %f373, %f373, %f256;
	sqrt.rn.f32 	%f67, %f257;
	mov.u32 	%r1441, %r557;
	mov.f32 	%f371, %f24;
	@%p1 bra 	$L__BB0_139;
	mov.b64 	%rd85, 0;
	mov.b32 	%r1438, 0;
$L__BB0_135:
	.pragma "nounroll";
	mul.wide.u32 	%rd57, %r1438, 4;
	mov.u64 	%rd58, __cudart_i2opi_f;
	add.s64 	%rd59, %rd58, %rd57;
	ld.global.nc.u32 	%r1076, [%rd59];
	mad.wide.u32 	%rd60, %r1076, %r553, %rd85;
	shr.u64 	%rd85, %rd60, 32;
	add.s64 	%rd61, %rd2, %rd57;
	st.local.u32 	[%rd61], %rd60;
	add.s32 	%r1438, %r1438, 1;
	setp.ne.s32 	%p88, %r1438, 6;
	@%p88 bra 	$L__BB0_135;
	setp.eq.s32 	%p89, %r554, 0;
	st.local.u32 	[%rd2+24], %rd85;
	ld.local.u32 	%r1439, [%rd14+24];
	ld.local.u32 	%r1440, [%rd14+20];
	@%p89 bra 	$L__BB0_138;
	shl.b32 	%r1077, %r1439, %r554;
	shr.u32 	%r1078, %r1440, %r555;
	add.s32 	%r1439, %r1078, %r1077;
	shl.b32 	%r1079, %r1440, %r554;
	ld.local.u32 	%r1080, [%rd14+16];
	shr.u32 	%r1081, %r1080, %r555;
	add.s32 	%r1440, %r1081, %r1079;
$L__BB0_138:
	setp.lt.s32 	%p90, %r552, 0;
	shr.u32 	%r1082, %r1439, 30;
	shf.l.wrap.b32 	%r1083, %r1440, %r1439, 2;
	shl.b32 	%r1084, %r1440, 2;
	shr.u32 	%r1085, %r1083, 31;
	add.s32 	%r1086, %r1085, %r1082;
	neg.s32 	%r1087, %r1086;
	selp.b32 	%r1441, %r1087, %r1086, %p90;
	xor.b32  	%r1088, %r1083, %r552;
	shr.s32 	%r1089, %r1083, 31;
	xor.b32  	%r1090, %r1089, %r1083;
	xor.b32  	%r1091, %r1089, %r1084;
	cvt.u64.u32 	%rd62, %r1090;
	shl.b64 	%rd63, %rd62, 32;
	cvt.u64.u32 	%rd64, %r1091;
	or.b64  	%rd65, %rd63, %rd64;
	cvt.rn.f64.s64 	%fd3, %rd65;
	mul.f64 	%fd4, %fd3, 0d3BF921FB54442D19;
	cvt.rn.f32.f64 	%f258, %fd4;
	neg.f32 	%f259, %f258;
	setp.lt.s32 	%p91, %r1088, 0;
	selp.f32 	%f371, %f259, %f258, %p91;
$L__BB0_139:
	mul.rn.f32 	%f260, %f371, %f371;
	and.b32  	%r1092, %r1441, 1;
	setp.eq.b32 	%p92, %r1092, 1;
	selp.f32 	%f261, 0f3F800000, %f371, %p92;
	fma.rn.f32 	%f262, %f260, %f261, 0f00000000;
	fma.rn.f32 	%f263, %f260, 0f37CBAC00, 0fBAB607ED;
	selp.f32 	%f264, %f263, 0fB94D4153, %p92;
	selp.f32 	%f265, 0f3D2AAABB, 0f3C0885E4, %p92;
	fma.rn.f32 	%f266, %f264, %f260, %f265;
	selp.f32 	%f267, 0fBEFFFFFF, 0fBE2AAAA8, %p92;
	fma.rn.f32 	%f268, %f266, %f260, %f267;
	fma.rn.f32 	%f269, %f268, %f262, %f261;
	and.b32  	%r1093, %r1441, 2;
	setp.eq.s32 	%p93, %r1093, 0;
	mov.f32 	%f270, 0f00000000;
	sub.f32 	%f271, %f270, %f269;
	selp.f32 	%f70, %f269, %f271, %p93;
	mov.u32 	%r1445, %r557;
	mov.f32 	%f372, %f24;
	@%p1 bra 	$L__BB0_145;
	mov.b64 	%rd86, 0;
	mov.b32 	%r1442, 0;
$L__BB0_141:
	.pragma "nounroll";
	mul.wide.u32 	%rd67, %r1442, 4;
	mov.u64 	%rd68, __cudart_i2opi_f;
	add.s64 	%rd69, %rd68, %rd67;
	ld.global.nc.u32 	%r1095, [%rd69];
	mad.wide.u32 	%rd70, %r1095, %r553, %rd86;
	shr.u64 	%rd86, %rd70, 32;
	add.s64 	%rd71, %rd1, %rd67;
	st.local.u32 	[%rd71], %rd70;
	add.s32 	%r1442, %r1442, 1;
	setp.ne.s32 	%p94, %r1442, 6;
	@%p94 bra 	$L__BB0_141;
	setp.eq.s32 	%p95, %r554, 0;
	st.local.u32 	[%rd1+24], %rd86;
	ld.local.u32 	%r1443, [%rd15+24];
	ld.local.u32 	%r1444, [%rd15+20];
	@%p95 bra 	$L__BB0_144;
	shl.b32 	%r1096, %r1443, %r554;
	shr.u32 	%r1097, %r1444, %r555;
	add.s32 	%r1443, %r1097, %r1096;
	shl.b32 	%r1098, %r1444, %r554;
	ld.local.u32 	%r1099, [%rd15+16];
	shr.u32 	%r1100, %r1099, %r555;
	add.s32 	%r1444, %r1100, %r1098;
$L__BB0_144:
	setp.lt.s32 	%p96, %r552, 0;
	shr.u32 	%r1101, %r1443, 30;
	shf.l.wrap.b32 	%r1102, %r1444, %r1443, 2;
	shl.b32 	%r1103, %r1444, 2;
	shr.u32 	%r1104, %r1102, 31;
	add.s32 	%r1105, %r1104, %r1101;
	neg.s32 	%r1106, %r1105;
	selp.b32 	%r1445, %r1106, %r1105, %p96;
	xor.b32  	%r1107, %r1102, %r552;
	shr.s32 	%r1108, %r1102, 31;
	xor.b32  	%r1109, %r1108, %r1102;
	xor.b32  	%r1110, %r1108, %r1103;
	cvt.u64.u32 	%rd72, %r1109;
	shl.b64 	%rd73, %rd72, 32;
	cvt.u64.u32 	%rd74, %r1110;
	or.b64  	%rd75, %rd73, %rd74;
	cvt.rn.f64.s64 	%fd5, %rd75;
	mul.f64 	%fd6, %fd5, 0d3BF921FB54442D19;
	cvt.rn.f32.f64 	%f272, %fd6;
	neg.f32 	%f273, %f272;
	setp.lt.s32 	%p97, %r1107, 0;
	selp.f32 	%f372, %f273, %f272, %p97;
$L__BB0_145:
	add.s32 	%r1111, %r1445, 1;
	mul.rn.f32 	%f274, %f372, %f372;
	and.b32  	%r1112, %r1445, 1;
	setp.eq.b32 	%p98, %r1112, 1;
	selp.f32 	%f275, %f372, 0f3F800000, %p98;
	fma.rn.f32 	%f276, %f274, %f275, 0f00000000;
	fma.rn.f32 	%f277, %f274, 0f37CBAC00, 0fBAB607ED;
	selp.f32 	%f278, 0fB94D4153, %f277, %p98;
	selp.f32 	%f279, 0f3C0885E4, 0f3D2AAABB, %p98;
	fma.rn.f32 	%f280, %f278, %f274, %f279;
	selp.f32 	%f281, 0fBE2AAAA8, 0fBEFFFFFF, %p98;
	fma.rn.f32 	%f282, %f280, %f274, %f281;
	fma.rn.f32 	%f283, %f282, %f276, %f275;
	and.b32  	%r1113, %r1111, 2;
	setp.eq.s32 	%p99, %r1113, 0;
	mov.f32 	%f284, 0f00000000;
	sub.f32 	%f285, %f284, %f283;
	selp.f32 	%f286, %f283, %f285, %p99;
	mul.f32 	%f375, %f369, %f286;
	setp.leu.f32 	%p100, %f67, 0f358637BD;
	@%p100 bra 	$L__BB0_147;
	mul.f32 	%f287, %f369, %f70;
	div.rn.f32 	%f288, %f287, %f67;
	mul.f32 	%f373, %f373, %f288;
	mul.f32 	%f374, %f374, %f288;
$L__BB0_147:
	sub.f32 	%f289, %f375, %f123;
	sub.f32 	%f359, %f373, %f1;
	sub.f32 	%f358, %f374, %f2;
	sub.f32 	%f357, %f289, %f3;
	add.s32 	%r1114, %r565, %r556;
	mul.wide.s32 	%rd76, %r1114, 12;
	add.s64 	%rd77, %rd17, %rd76;
	st.global.f32 	[%rd77], %f359;
	st.global.f32 	[%rd77+4], %f358;
	st.global.f32 	[%rd77+8], %f357;
	fma.rn.f32 	%f290, %f22, %f373, %f356;
	fma.rn.f32 	%f291, %f22, %f374, %f355;
	fma.rn.f32 	%f292, %f22, %f289, %f354;
	fma.rn.f32 	%f293, %f105, %f373, %f356;
	fma.rn.f32 	%f294, %f105, %f374, %f355;
	fma.rn.f32 	%f295, %f105, %f289, %f354;
	fma.rn.f32 	%f296, %f290, 0f40000000, %f356;
	fma.rn.f32 	%f297, %f290, 0f40000000, %f296;
	add.f32 	%f298, %f293, %f297;
	fma.rn.f32 	%f353, %f23, %f298, %f353;
	fma.rn.f32 	%f299, %f291, 0f40000000, %f355;
	fma.rn.f32 	%f300, %f291, 0f40000000, %f299;
	add.f32 	%f301, %f294, %f300;
	fma.rn.f32 	%f352, %f23, %f301, %f352;
	fma.rn.f32 	%f302, %f292, 0f40000000, %f354;
	fma.rn.f32 	%f303, %f292, 0f40000000, %f302;
	add.f32 	%f304, %f295, %f303;
	fma.rn.f32 	%f351, %f23, %f304, %f351;
	fma.rn.f32 	%f305, %f373, 0f40000000, %f373;
	fma.rn.f32 	%f306, %f373, 0f40000000, %f305;
	add.f32 	%f307, %f373, %f306;
	fma.rn.f32 	%f356, %f23, %f307, %f356;
	fma.rn.f32 	%f308, %f374, 0f40000000, %f374;
	fma.rn.f32 	%f309, %f374, 0f40000000, %f308;
	add.f32 	%f310, %f374, %f309;
	fma.rn.f32 	%f355, %f23, %f310, %f355;
	fma.rn.f32 	%f311, %f289, 0f40000000, %f289;
	fma.rn.f32 	%f312, %f289, 0f40000000, %f311;
	add.f32 	%f313, %f289, %f312;
	fma.rn.f32 	%f354, %f23, %f313, %f354;
	sub.f32 	%f314, %f353, %f36;
	sub.f32 	%f315, %f352, %f37;
	sub.f32 	%f316, %f351, %f38;
	sub.f32 	%f317, %f356, %f39;
	sub.f32 	%f318, %f355, %f40;
	sub.f32 	%f319, %f354, %f41;
	sub.f32 	%f320, %f359, %f1;
	sub.f32 	%f321, %f358, %f2;
	sub.f32 	%f322, %f357, %f3;
	mul.f32 	%f323, %f108, %f314;
	fma.rn.f32 	%f324, %f314, %f323, %f376;
	mul.f32 	%f325, %f109, %f315;
	fma.rn.f32 	%f326, %f315, %f325, %f324;
	mul.f32 	%f327, %f110, %f316;
	fma.rn.f32 	%f328, %f316, %f327, %f326;
	mul.f32 	%f329, %f111, %f317;
	fma.rn.f32 	%f330, %f317, %f329, %f328;
	mul.f32 	%f331, %f112, %f318;
	fma.rn.f32 	%f332, %f318, %f331, %f330;
	mul.f32 	%f333, %f113, %f319;
	fma.rn.f32 	%f334, %f319, %f333, %f332;
	mul.f32 	%f335, %f114, %f320;
	fma.rn.f32 	%f336, %f320, %f335, %f334;
	mul.f32 	%f337, %f115, %f321;
	fma.rn.f32 	%f338, %f321, %f337, %f336;
	mul.f32 	%f339, %f116, %f322;
	fma.rn.f32 	%f340, %f322, %f339, %f338;
	sub.f32 	%f341, %f359, %f35;
	sub.f32 	%f342, %f358, %f34;
	sub.f32 	%f343, %f357, %f33;
	mul.f32 	%f344, %f117, %f341;
	fma.rn.f32 	%f345, %f341, %f344, %f340;
	mul.f32 	%f346, %f118, %f342;
	fma.rn.f32 	%f347, %f342, %f346, %f345;
	mul.f32 	%f348, %f119, %f343;
	fma.rn.f32 	%f376, %f343, %f348, %f347;
	setp.ne.s32 	%p101, %r1414, %r626;
	@%p101 bra 	$L__BB0_118;
$L__BB0_148:
	cvta.to.global.u64 	%rd78, %rd30;
	shl.b64 	%rd79, %rd5, 2;
	add.s64 	%rd80, %rd78, %rd79;
	st.global.f32 	[%rd80], %f376;
$L__BB0_149:
	ret;

}


// ===== COMPILED SASS (sm_100) =====

	.target	sm_100

	.elftype	@"ET_EXEC"


//--------------------- .note.nv.tkinfo           --------------------------
	.section	.note.nv.tkinfo,"",@"SHT_NOTE"
	.sectionflags	@"SHF_NOTE_NV_TKINFO"
	.tkinfo
        /*0018*/ 	.word	0x00000002
        /*0030*/ 	.string	""
        /*0030*/ 	.string	"ptxas"
        /*0030*/ 	.string	"Cuda compilation tools, release 13.0, V13.0.88"
        /*0030*/ 	.string	"Build cuda_13.0.r13.0/compiler.36424714_0"
        /*0030*/ 	.string	"-arch sm_100 -m 64 "



//--------------------- .note.nv.cuinfo           --------------------------
	.section	.note.nv.cuinfo,"",@"SHT_NOTE"
	.sectionflags	@"SHF_NOTE_NV_CUINFO"
        /*0018*/ 	.short	0x0002
        /*001a*/ 	.short	0x0064
        /*001c*/ 	.short	0x0082
	.zero		2


//--------------------- .nv.info                  --------------------------
	.section	.nv.info,"",@"SHT_CUDA_INFO"
	.align	4


	//----- nvinfo : EIATTR_REGCOUNT
	.align		4
        /*0000*/ 	.byte	0x04, 0x2f
        /*0002*/ 	.short	(.L_11 - .L_10)
	.align		4
.L_10:
        /*0004*/ 	.word	index@(mppi_kernel)
        /*0008*/ 	.word	0x00000037


	//----- nvinfo : EIATTR_FRAME_SIZE
	.align		4
.L_11:
        /*000c*/ 	.byte	0x04, 0x11
        /*000e*/ 	.short	(.L_13 - .L_12)
	.align		4
.L_12:
        /*0010*/ 	.word	index@($__internal_1_$__cuda_sm3x_div_rn_noftz_f32_slowpath)
        /*0014*/ 	.word	0x00000050


	//----- nvinfo : EIATTR_FRAME_SIZE
	.align		4
.L_13:
        /*0018*/ 	.byte	0x04, 0x11
        /*001a*/ 	.short	(.L_15 - .L_14)
	.align		4
.L_14:
        /*001c*/ 	.word	index@($__internal_0_$__cuda_sm20_sqrt_rn_f32_slowpath)
        /*0020*/ 	.word	0x00000050


	//----- nvinfo : EIATTR_FRAME_SIZE
	.align		4
.L_15:
        /*0024*/ 	.byte	0x04, 0x11
        /*0026*/ 	.short	(.L_17 - .L_16)
	.align		4
.L_16:
        /*0028*/ 	.word	index@(mppi_kernel)
        /*002c*/ 	.word	0x00000050


	//----- nvinfo : EIATTR_MIN_STACK_SIZE
	.align		4
.L_17:
        /*0030*/ 	.byte	0x04, 0x12
        /*0032*/ 	.short	(.L_19 - .L_18)
	.align		4
.L_18:
        /*0034*/ 	.word	index@(mppi_kernel)
        /*0038*/ 	.word	0x00000050
.L_19:


//--------------------- .nv.compat                --------------------------
	.section	.nv.compat,"",@"SHT_CUDA_COMPAT_INFO"
	.align	4
        /*0000*/ 	.byte	0x02, 0x09, 0x00, 0x00, 0x02, 0x02, 0x01, 0x00, 0x02, 0x05, 0x05, 0x00, 0x03, 0x07, 0x01, 0x01
        /*0010*/ 	.byte	0x02, 0x03, 0x00, 0x00, 0x02, 0x06, 0x01, 0x00, 0x04, 0x0b, 0x08, 0x00, 0x01, 0x00, 0x00, 0x00
        /*0020*/ 	.byte	0x00, 0x00, 0x00, 0x00


//--------------------- .nv.info.mppi_kernel      --------------------------
	.section	.nv.info.mppi_kernel,"",@"SHT_CUDA_INFO"
	.sectionflags	@""
	.align	4


	//----- nvinfo : EIATTR_CUDA_API_VERSION
	.align		4
        /*0000*/ 	.byte	0x04, 0x37
        /*0002*/ 	.short	(.L_21 - .L_20)
.L_20:
        /*0004*/ 	.word	0x00000082


	//----- nvinfo : EIATTR_KPARAM_INFO
	.align		4
.L_21:
        /*0008*/ 	.byte	0x04, 0x17
        /*000a*/ 	.short	(.L_23 - .L_22)
.L_22:
        /*000c*/ 	.word	0x00000000
        /*0010*/ 	.short	0x000a
        /*0012*/ 	.short	0x00b0
        /*0014*/ 	.byte	0x00, 0xf5, 0x21, 0x00


	//----- nvinfo : EIATTR_KPARAM_INFO
	.align		4
.L_23:
        /*0018*/ 	.byte	0x04, 0x17
        /*001a*/ 	.short	(.L_25 - .L_24)
.L_24:
        /*001c*/ 	.word	0x00000000
        /*0020*/ 	.short	0x0009
        /*0022*/ 	.short	0x00a8
        /*0024*/ 	.byte	0x00, 0xf5, 0x21, 0x00


	//----- nvinfo : EIATTR_KPARAM_INFO
	.align		4
.L_25:
        /*0028*/ 	.byte	0x04, 0x17
        /*002a*/ 	.short	(.L_27 - .L_26)
.L_26:
        /*002c*/ 	.word	0x00000000
        /*0030*/ 	.short	0x0008
        /*0032*/ 	.short	0x00a4
        /*0034*/ 	.byte	0x00, 0xf0, 0x11, 0x00


	//----- nvinfo : EIATTR_KPARAM_INFO
	.align		4
.L_27:
        /*0038*/ 	.byte	0x04, 0x17
        /*003a*/ 	.short	(.L_29 - .L_28)
.L_28:
        /*003c*/ 	.word	0x00000000
        /*0040*/ 	.short	0x0007
        /*0042*/ 	.short	0x0050
        /*0044*/ 	.byte	0x00, 0xf0, 0x51, 0x01


	//----- nvinfo : EIATTR_KPARAM_INFO
	.align		4
.L_29:
        /*0048*/ 	.byte	0x04, 0x17
        /*004a*/ 	.short	(.L_31 - .L_30)
.L_30:
        /*004c*/ 	.word	0x00000000
        /*0050*/ 	.short	0x0006
        /*0052*/ 	.short	0x0044
        /*0054*/ 	.byte	0x00, 0xf0, 0x31, 0x00


	//----- nvinfo : EIATTR_KPARAM_INFO
	.align		4
.L_31:
        /*0058*/ 	.byte	0x04, 0x17
        /*005a*/ 	.short	(.L_33 - .L_32)
.L_32:
        /*005c*/ 	.word	0x00000000
        /*0060*/ 	.short	0x0005
        /*0062*/ 	.short	0x0038
        /*0064*/ 	.byte	0x00, 0xf0, 0x31, 0x00


	//----- nvinfo : EIATTR_KPARAM_INFO
	.align		4
.L_33:
        /*0068*/ 	.byte	0x04, 0x17
        /*006a*/ 	.short	(.L_35 - .L_34)
.L_34:
        /*006c*/ 	.word	0x00000000
        /*0070*/ 	.short	0x0004
        /*0072*/ 	.short	0x002c
        /*0074*/ 	.byte	0x00, 0xf0, 0x31, 0x00


	//----- nvinfo : EIATTR_KPARAM_INFO
	.align		4
.L_35:
        /*0078*/ 	.byte	0x04, 0x17
        /*007a*/ 	.short	(.L_37 - .L_36)
.L_36:
        /*007c*/ 	.word	0x00000000
        /*0080*/ 	.short	0x0003
        /*0082*/ 	.short	0x0020
        /*0084*/ 	.byte	0x00, 0xf0, 0x31, 0x00


	//----- nvinfo : EIATTR_KPARAM_INFO
	.align		4
.L_37:
        /*0088*/ 	.byte	0x04, 0x17
        /*008a*/ 	.short	(.L_39 - .L_38)
.L_38:
        /*008c*/ 	.word	0x00000000
        /*0090*/ 	.short	0x0002
        /*0092*/ 	.short	0x0014
        /*0094*/ 	.byte	0x00, 0xf0, 0x31, 0x00


	//----- nvinfo : EIATTR_KPARAM_INFO
	.align		4
.L_39:
        /*0098*/ 	.byte	0x04, 0x17
        /*009a*/ 	.short	(.L_41 - .L_40)
.L_40:
        /*009c*/ 	.word	0x00000000
        /*00a0*/ 	.short	0x0001
        /*00a2*/ 	.short	0x0008
        /*00a4*/ 	.byte	0x00, 0xf0, 0x31, 0x00


	//----- nvinfo : EIATTR_KPARAM_INFO
	.align		4
.L_41:
        /*00a8*/ 	.byte	0x04, 0x17
        /*00aa*/ 	.short	(.L_43 - .L_42)
.L_42:
        /*00ac*/ 	.word	0x00000000
        /*00b0*/ 	.short	0x0000
        /*00b2*/ 	.short	0x0000
        /*00b4*/ 	.byte	0x00, 0xf5, 0x21, 0x00


	//----- nvinfo : EIATTR_SPARSE_MMA_MASK
	.align		4
.L_43:
        /*00b8*/ 	.byte	0x03, 0x50
        /*00ba*/ 	.short	0x0000


	//----- nvinfo : EIATTR_MAXREG_COUNT
	.align		4
        /*00bc*/ 	.byte	0x03, 0x1b
        /*00be*/ 	.short	0x00ff


	//----- nvinfo : EIATTR_MERCURY_ISA_VERSION
	.align		4
        /*00c0*/ 	.byte	0x03, 0x5f
        /*00c2*/ 	.short	0x0101


	//----- nvinfo : EIATTR_VRC_CTA_INIT_COUNT
	.align		4
        /*00c4*/ 	.byte	0x02, 0x4a
	.zero		1
	.zero		1


	//----- nvinfo : EIATTR_EXIT_INSTR_OFFSETS
	.align		4
        /*00c8*/ 	.byte	0x04, 0x1c
        /*00ca*/ 	.short	(.L_45 - .L_44)


	//   ....[0]....
.L_44:
        /*00cc*/ 	.word	0x000000a0


	//   ....[1]....
        /*00d0*/ 	.word	0x00005500


	//----- nvinfo : EIATTR_CRS_STACK_SIZE
	.align		4
.L_45:
        /*00d4*/ 	.byte	0x04, 0x1e
        /*00d6*/ 	.short	(.L_47 - .L_46)
.L_46:
        /*00d8*/ 	.word	0x00000000


	//----- nvinfo : EIATTR_CBANK_PARAM_SIZE
	.align		4
.L_47:
        /*00dc*/ 	.byte	0x03, 0x19
        /*00de*/ 	.short	0x00b8


	//----- nvinfo : EIATTR_PARAM_CBANK
	.align		4
        /*00e0*/ 	.byte	0x04, 0x0a
        /*00e2*/ 	.short	(.L_49 - .L_48)
	.align		4
.L_48:
        /*00e4*/ 	.word	index@(.nv.constant0.mppi_kernel)
        /*00e8*/ 	.short	0x0380
        /*00ea*/ 	.short	0x00b8


	//----- nvinfo : EIATTR_SW_WAR
	.align		4
.L_49:
        /*00ec*/ 	.byte	0x04, 0x36
        /*00ee*/ 	.short	(.L_51 - .L_50)
.L_50:
        /*00f0*/ 	.word	0x00000008
.L_51:


//--------------------- .nv.callgraph             --------------------------
	.section	.nv.callgraph,"",@"SHT_CUDA_CALLGRAPH"
	.align	4
	.sectionentsize	8
	.align		4
        /*0000*/ 	.word	0x00000000
	.align		4
        /*0004*/ 	.word	0xffffffff
	.align		4
        /*0008*/ 	.word	0x00000000
	.align		4
        /*000c*/ 	.word	0xfffffffe
	.align		4
        /*0010*/ 	.word	0x00000000
	.align		4
        /*0014*/ 	.word	0xfffffffd
	.align		4
        /*0018*/ 	.word	0x00000000
	.align		4
        /*001c*/ 	.word	0xfffffffc


//--------------------- .nv.constant4             --------------------------
	.section	.nv.constant4,"a",@progbits
	.align	8
	.align		8
.nv.constant4:
        /*0000*/ 	.dword	precalc_xorwow_matrix
	.align		8
        /*0008*/ 	.dword	precalc_xorwow_offset_matrix
	.align		8
        /*0010*/ 	.dword	mrg32k3aM1
	.align		8
        /*0018*/ 	.dword	mrg32k3aM2
	.align		8
        /*0020*/ 	.dword	mrg32k3aM1SubSeq
	.align		8
        /*0028*/ 	.dword	mrg32k3aM2SubSeq
	.align		8
        /*0030*/ 	.dword	mrg32k3aM1Seq
	.align		8
        /*0038*/ 	.dword	mrg32k3aM2Seq
	.align		8
        /*0040*/ 	.dword	__cudart_i2opi_f


//--------------------- .nv.constant3             --------------------------
	.section	.nv.constant3,"a",@progbits
	.align	8
.nv.constant3:
	.type		__cr_lgamma_table,@object
	.size		__cr_lgamma_table,(.L_8 - __cr_lgamma_table)
__cr_lgamma_table:
        /*0000*/ 	.byte	0x00, 0x00, 0x00, 0x00, 0x00, 0x00, 0x00, 0x00, 0x00, 0x00, 0x00, 0x00, 0x00, 0x00, 0x00, 0x00
        /*0010*/ 	.byte	0xef, 0x39, 0xfa, 0xfe, 0x42, 0x2e, 0xe6, 0x3f, 0x02, 0x20, 0x2a, 0xfa, 0x0b, 0xab, 0xfc, 0x3f
        /*0020*/ 	.byte	0xf9, 0x2c, 0x92, 0x7c, 0xa7, 0x6c, 0x09, 0x40, 0xc9, 0x79, 0x44, 0x3c, 0x64, 0x26, 0x13, 0x40
        /*0030*/ 	.byte	0xca, 0x01, 0xcf, 0x3a, 0x27, 0x51, 0x1a, 0x40, 0x30, 0xcc, 0x2d, 0xf3, 0xe1, 0x0c, 0x21, 0x40
        /*0040*/ 	.byte	0x0d, 0xb7, 0xfc, 0x82, 0x8e, 0x35, 0x25, 0x40
.L_8:


//--------------------- .text.mppi_kernel         --------------------------
	.section	.text.mppi_kernel,"ax",@progbits
	.align	128
        .global         mppi_kernel
        .type           mppi_kernel,@function
        .size           mppi_kernel,(.L_x_63 - mppi_kernel)
        .other          mppi_kernel,@"STO_CUDA_ENTRY STV_DEFAULT"
mppi_kernel:
.text.mppi_kernel:
[----:B------:R-:W0:Y:S01]  /*0000*/  LDC R1, c[0x0][0x37c] ;  /* 0x0000df00ff017b82 */ /* 0x000e220000000800 */
[----:B------:R-:W1:Y:S07]  /*0010*/  S2R R0, SR_TID.X ;  /* 0x0000000000007919 */ /* 0x000e6e0000002100 */
[----:B------:R-:W1:Y:S01]  /*0020*/  S2UR UR4, SR_CTAID.X ;  /* 0x00000000000479c3 */ /* 0x000e620000002500 */
[----:B------:R-:W2:Y:S01]  /*0030*/  LDCU UR5, c[0x0][0x3d0] ;  /* 0x00007a00ff0577ac */ /* 0x000ea20008000800 */
[----:B0-----:R-:W-:-:S05]  /*0040*/  VIADD R1, R1, 0xffffffb0 ;  /* 0xffffffb001017836 */ /* 0x001fca0000000000 */
[C---:B------:R-:W-:Y:S01]  /*0050*/  R2UR UR12, R1.reuse ;  /* 0x00000000010c72ca */ /* 0x040fe200000e0000 */
[----:B------:R-:W1:Y:S01]  /*0060*/  LDC R35, c[0x0][0x360] ;  /* 0x0000d800ff237b82 */ /* 0x000e620000000800 */
[----:B------:R-:W-:Y:S01]  /*0070*/  R2UR UR13, R1 ;  /* 0x00000000010d72ca */ /* 0x000fe200000e0000 */
[----:B-1----:R-:W-:-:S05]  /*0080*/  IMAD R35, R35, UR4, R0 ;  /* 0x0000000423237c24 */ /* 0x002fca000f8e0200 */
[----:B--2---:R-:W-:-:S13]  /*0090*/  ISETP.GE.AND P0, PT, R35, UR5, PT ;  /* 0x0000000523007c0c */ /* 0x004fda000bf06270 */
[----:B------:R-:W-:Y:S05]  /*00a0*/  @P0 EXIT ;  /* 0x000000000000094d */ /* 0x000fea0003800000 */
[----:B------:R-:W0:Y:S01]  /*00b0*/  LDCU UR4, c[0x0][0x424] ;  /* 0x00008480ff0477ac */ /* 0x000e220008000800 */
[----:B------:R-:W-:Y:S01]  /*00c0*/  IMAD.MOV.U32 R15, RZ, RZ, -0x75bd8fc ;  /* 0xf8a42704ff0f7424 */ /* 0x000fe200078e00ff */
[----:B------:R-:W-:Y:S01]  /*00d0*/  ISETP.NE.AND P0, PT, R35, RZ, PT ;  /* 0x000000ff2300720c */ /* 0x000fe20003f05270 */
[----:B------:R-:W-:Y:S01]  /*00e0*/  IMAD.MOV.U32 R2, RZ, RZ, -0x23270784 ;  /* 0xdcd8f87cff027424 */ /* 0x000fe200078e00ff */
[----:B------:R-:W1:Y:S01]  /*00f0*/  LDCU.64 UR10, c[0x0][0x398] ;  /* 0x00007300ff0a77ac */ /* 0x000e620008000a00 */
[----:B------:R-:W-:Y:S01]  /*0100*/  BSSY.RECONVERGENT B0, `(.L_x_0) ;  /* 0x0000276000007945 */ /* 0x000fe20003800200 */
[----:B------:R-:W-:Y:S01]  /*0110*/  SHF.R.S32.HI R34, RZ, 0x1f, R35 ;  /* 0x0000001fff227819 */ /* 0x000fe20000011423 */
[----:B------:R-:W2:Y:S01]  /*0120*/  LDCU.64 UR8, c[0x0][0x3a0] ;  /* 0x00007400ff0877ac */ /* 0x000ea20008000a00 */
[----:B------:R-:W3:Y:S01]  /*0130*/  LDCU.64 UR16, c[0x0][0x390] ;  /* 0x00007200ff1077ac */ /* 0x000ee20008000a00 */
[----:B------:R-:W4:Y:S01]  /*0140*/  LDCU.64 UR18, c[0x0][0x388] ;  /* 0x00007100ff1277ac */ /* 0x000f220008000a00 */
[----:B0-----:R-:W-:Y:S01]  /*0150*/  ULOP3.LUT UR4, UR4, 0xaad26b49, URZ, 0x3c, !UPT ;  /* 0xaad26b4904047892 */ /* 0x001fe2000f8e3cff */
[----:B------:R-:W0:Y:S01]  /*0160*/  LDCU UR7, c[0x0][0x3a8] ;  /* 0x00007500ff0777ac */ /* 0x000e220008000800 */
[----:B-1----:R-:W-:-:S02]  /*0170*/  IMAD.U32 R11, RZ, RZ, UR11 ;  /* 0x0000000bff0b7e24 */ /* 0x002fc4000f8e00ff */
[----:B------:R-:W-:Y:S01]  /*0180*/  IMAD.U32 R10, RZ, RZ, UR10 ;  /* 0x0000000aff0a7e24 */ /* 0x000fe2000f8e00ff */
[----:B------:R-:W-:Y:S01]  /*0190*/  UIMAD UR4, UR4, 0x4182bed5, URZ ;  /* 0x4182bed5040478a4 */ /* 0x000fe2000f8e02ff */
[----:B--2---:R-:W-:Y:S01]  /*01a0*/  IMAD.U32 R13, RZ, RZ, UR9 ;  /* 0x00000009ff0d7e24 */ /* 0x004fe2000f8e00ff */
[----:B------:R-:W1:Y:S01]  /*01b0*/  LDCU.64 UR10, c[0x0][0x358] ;  /* 0x00006b00ff0a77ac */ /* 0x000e620008000a00 */
[----:B------:R-:W-:Y:S02]  /*01c0*/  IMAD.U32 R12, RZ, RZ, UR8 ;  /* 0x00000008ff0c7e24 */ /* 0x000fe4000f8e00ff */
[----:B---3--:R-:W-:Y:S01]  /*01d0*/  IMAD.U32 R9, RZ, RZ, UR17 ;  /* 0x00000011ff097e24 */ /* 0x008fe2000f8e00ff */
[----:B------:R-:W-:Y:S01]  /*01e0*/  ULOP3.LUT UR6, UR4, 0x159a55e5, URZ, 0x3c, !UPT ;  /* 0x159a55e504067892 */ /* 0x000fe2000f8e3cff */
[----:B------:R-:W-:Y:S01]  /*01f0*/  IMAD.U32 R8, RZ, RZ, UR16 ;  /* 0x00000010ff087e24 */ /* 0x000fe2000f8e00ff */
[----:B------:R-:W-:Y:S01]  /*0200*/  UIADD3 UR14, UPT, UPT, UR4, -0x260923e8, URZ ;  /* 0xd9f6dc18040e7890 */ /* 0x000fe2000fffe0ff */
[----:B----4-:R-:W-:Y:S01]  /*0210*/  IMAD.U32 R7, RZ, RZ, UR19 ;  /* 0x00000013ff077e24 */ /* 0x010fe2000f8e00ff */
[----:B------:R-:W-:Y:S01]  /*0220*/  UIADD3 UR5, UPT, UPT, UR4, 0x75bcd15, URZ ;  /* 0x075bcd1504057890 */ /* 0x000fe2000fffe0ff */
[----:B------:R-:W-:Y:S01]  /*0230*/  IMAD.U32 R6, RZ, RZ, UR18 ;  /* 0x00000012ff067e24 */ /* 0x000fe2000f8e00ff */
[----:B------:R-:W-:Y:S01]  /*0240*/  UIADD3 UR4, UPT, UPT, UR4, 0x583f19, URZ ;  /* 0x00583f1904047890 */ /* 0x000fe2000fffe0ff */
[----:B------:R-:W-:-:S02]  /*0250*/  IMAD.U32 R14, RZ, RZ, UR6 ;  /* 0x00000006ff0e7e24 */ /* 0x000fc4000f8e00ff */
[----:B------:R-:W-:Y:S02]  /*0260*/  IMAD.U32 R4, RZ, RZ, UR14 ;  /* 0x0000000eff047e24 */ /* 0x000fe4000f8e00ff */
[----:B------:R-:W-:Y:S01]  /*0270*/  IMAD.U32 R5, RZ, RZ, UR5 ;  /* 0x00000005ff057e24 */ /* 0x000fe2000f8e00ff */
[----:B------:R-:W-:Y:S01]  /*0280*/  STL.64 [R1+0x28], R14 ;  /* 0x0000280e01007387 */ /* 0x000fe20000100a00 */
[----:B------:R-:W-:Y:S02]  /*0290*/  IMAD.U32 R3, RZ, RZ, UR4 ;  /* 0x00000004ff037e24 */ /* 0x000fe4000f8e00ff */
[----:B0-----:R-:W-:Y:S01]  /*02a0*/  IMAD.U32 R25, RZ, RZ, UR7 ;  /* 0x00000007ff197e24 */ /* 0x001fe2000f8e00ff */
[----:B------:R0:W-:Y:S01]  /*02b0*/  STL.64 [R1+0x20], R4 ;  /* 0x0000200401007387 */ /* 0x0001e20000100a00 */
[----:B------:R-:W-:-:S03]  /*02c0*/  IMAD.U32 R0, RZ, RZ, UR5 ;  /* 0x00000005ff007e24 */ /* 0x000fc6000f8e00ff */
[----:B------:R2:W-:Y:S01]  /*02d0*/  STL.64 [R1+0x30], R2 ;  /* 0x0000300201007387 */ /* 0x0005e20000100a00 */
[----:B0-----:R-:W-:Y:S02]  /*02e0*/  IMAD.U32 R5, RZ, RZ, UR4 ;  /* 0x00000004ff057e24 */ /* 0x001fe4000f8e00ff */
[----:B------:R-:W-:Y:S02]  /*02f0*/  IMAD.MOV.U32 R4, RZ, RZ, -0x23270784 ;  /* 0xdcd8f87cff047424 */ /* 0x000fe400078e00ff */
[----:B--2---:R-:W-:Y:S02]  /*0300*/  IMAD.U32 R2, RZ, RZ, UR6 ;  /* 0x00000006ff027e24 */ /* 0x004fe4000f8e00ff */
[----:B------:R-:W-:Y:S01]  /*0310*/  IMAD.MOV.U32 R3, RZ, RZ, -0x75bd8fc ;  /* 0xf8a42704ff037424 */ /* 0x000fe200078e00ff */
[----:B-1----:R-:W-:Y:S06]  /*0320*/  @!P0 BRA `(.L_x_1) ;  /* 0x00000024004c8947 */ /* 0x002fec0003800000 */
[----:B------:R-:W-:Y:S02]  /*0330*/  VIADD R18, R1, 0x20 ;  /* 0x0000002001127836 */ /* 0x000fe40000000000 */
[----:B------:R-:W-:Y:S02]  /*0340*/  IMAD.MOV.U32 R19, RZ, RZ, RZ ;  /* 0x000000ffff137224 */ /* 0x000fe400078e00ff */
[----:B------:R-:W-:Y:S02]  /*0350*/  IMAD.MOV.U32 R20, RZ, RZ, R35 ;  /* 0x000000ffff147224 */ /* 0x000fe400078e0023 */
[----:B------:R-:W-:Y:S02]  /*0360*/  IMAD.MOV.U32 R21, RZ, RZ, R34 ;  /* 0x000000ffff157224 */ /* 0x000fe400078e0022 */
[----:B------:R-:W-:Y:S02]  /*0370*/  IMAD.MOV.U32 R3, RZ, RZ, -0x75bd8fc ;  /* 0xf8a42704ff037424 */ /* 0x000fe400078e00ff */
[----:B------:R-:W-:-:S07]  /*0380*/  IMAD.MOV.U32 R4, RZ, RZ, -0x23270784 ;  /* 0xdcd8f87cff047424 */ /* 0x000fce00078e00ff */
.L_x_10:
[----:B------:R-:W-:Y:S01]  /*0390*/  LOP3.LUT R32, R20, 0x3, RZ, 0xc0, !PT ;  /* 0x0000000314207812 */ /* 0x000fe200078ec0ff */
[----:B------:R-:W-:Y:S03]  /*03a0*/  BSSY.RECONVERGENT B1, `(.L_x_2) ;  /* 0x0000245000017945 */ /* 0x000fe60003800200 */
[----:B------:R-:W-:-:S04]  /*03b0*/  ISETP.NE.U32.AND P0, PT, R32, RZ, PT ;  /* 0x000000ff2000720c */ /* 0x000fc80003f05070 */
[----:B------:R-:W-:-:S13]  /*03c0*/  ISETP.NE.AND.EX P0, PT, RZ, RZ, PT, P0 ;  /* 0x000000ffff00720c */ /* 0x000fda0003f05300 */
[----:B012---:R-:W-:Y:S05]  /*03d0*/  @!P0 BRA `(.L_x_3) ;  /* 0x0000002400048947 */ /* 0x007fea0003800000 */
[----:B------:R-:W0:Y:S01]  /*03e0*/  LDC.64 R14, c[0x4][RZ] ;  /* 0x01000000ff0e7b82 */ /* 0x000e220000000a00 */
[----:B------:R-:W-:Y:S01]  /*03f0*/  IMAD.MOV.U32 R0, RZ, RZ, RZ ;  /* 0x000000ffff007224 */ /* 0x000fe200078e00ff */
[----:B------:R-:W-:Y:S01]  /*0400*/  CS2R R4, SRZ ;  /* 0x0000000000047805 */ /* 0x000fe2000001ff00 */
[----:B------:R-:W-:Y:S01]  /*0410*/  IMAD.MOV.U32 R23, RZ, RZ, RZ ;  /* 0x000000ffff177224 */ /* 0x000fe200078e00ff */
[----:B------:R-:W-:Y:S01]  /*0420*/  CS2R R2, SRZ ;  /* 0x0000000000027805 */ /* 0x000fe2000001ff00 */
[----:B0-----:R-:W-:-:S07]  /*0430*/  IMAD.WIDE.U32 R14, R19, 0xc80, R14 ;  /* 0x00000c80130e7825 */ /* 0x001fce00078e000e */
.L_x_5:
[----:B------:R-:W-:-:S06]  /*0440*/  IMAD R22, R23, 0x4, R18 ;  /* 0x0000000417167824 */ /* 0x000fcc00078e0212 */
[----:B------:R-:W5:Y:S01]  /*0450*/  LDL R22, [R22+0x4] ;  /* 0x0000040016167983 */ /* 0x000f620000100800 */
[----:B------:R-:W-:Y:S01]  /*0460*/  IMAD.SHL.U32 R24, R23, 0x20, RZ ;  /* 0x0000002017187824 */ /* 0x000fe200078e00ff */
[----:B------:R-:W-:-:S06]  /*0470*/  UMOV UR4, URZ ;  /* 0x000000ff00047c82 */ /* 0x000fcc0008000000 */
.L_x_4:
[----:B-----5:R-:W-:Y:S01]  /*0480*/  SHF.R.U32.HI R36, RZ, UR4, R22 ;  /* 0x00000004ff247c19 */ /* 0x020fe20008011616 */
[----:B------:R-:W-:-:S03]  /*0490*/  VIADD R16, R24, UR4 ;  /* 0x0000000418107c36 */ /* 0x000fc60008000000 */
[----:B------:R-:W-:-:S04]  /*04a0*/  LOP3.LUT R17, R36, 0x1, RZ, 0xc0, !PT ;  /* 0x0000000124117812 */ /* 0x000fc800078ec0ff */
[----:B------:R-:W-:Y:S01]  /*04b0*/  ISETP.NE.U32.AND P0, PT, R17, 0x1, PT ;  /* 0x000000011100780c */ /* 0x000fe20003f05070 */
[----:B------:R-:W-:-:S04]  /*04c0*/  IMAD R17, R16, 0x5, RZ ;  /* 0x0000000510117824 */ /* 0x000fc800078e02ff */
[----:B------:R-:W-:-:S08]  /*04d0*/  IMAD.WIDE.U32 R16, R17, 0x4, R14 ;  /* 0x0000000411107825 */ /* 0x000fd000078e000e */
[----:B------:R-:W2:Y:S04]  /*04e0*/  @!P0 LDG.E R26, desc[UR10][R16.64+0x8] ;  /* 0x0000080a101a8981 */ /* 0x000ea8000c1e1900 */
[----:B------:R-:W3:Y:S04]  /*04f0*/  @!P0 LDG.E R27, desc[UR10][R16.64] ;  /* 0x0000000a101b8981 */ /* 0x000ee8000c1e1900 */
[----:B------:R-:W4:Y:S04]  /*0500*/  @!P0 LDG.E R29, desc[UR10][R16.64+0x4] ;  /* 0x0000040a101d8981 */ /* 0x000f28000c1e1900 */
[----:B------:R-:W4:Y:S04]  /*0510*/  @!P0 LDG.E R28, desc[UR10][R16.64+0x10] ;  /* 0x0000100a101c8981 */ /* 0x000f28000c1e1900 */
[----:B------:R-:W4:Y:S01]  /*0520*/  @!P0 LDG.E R31, desc[UR10][R16.64+0xc] ;  /* 0x00000c0a101f8981 */ /* 0x000f22000c1e1900 */
[----:B------:R-:W-:-:S13]  /*0530*/  R2P PR, R36, 0x7e ;  /* 0x0000007e24007804 */ /* 0x000fda0000000000 */
[----:B------:R-:W4:Y:S04]  /*0540*/  @P1 LDG.E R33, desc[UR10][R16.64+0x14] ;  /* 0x0000140a10211981 */ /* 0x000f28000c1e1900 */
        /* <DEDUP_REMOVED lines=12> */
[----:B------:R-:W4:Y:S01]  /*0610*/  @P6 LDG.E R48, desc[UR10][R16.64+0x88] ;  /* 0x0000880a10306981 */ /* 0x000f22000c1e1900 */
[----:B--2---:R-:W-:-:S03]  /*0620*/  @!P0 LOP3.LUT R3, R3, R26, RZ, 0x3c, !PT ;  /* 0x0000001a03038212 */ /* 0x004fc600078e3cff */
[----:B------:R-:W2:Y:S01]  /*0630*/  @P1 LDG.E R26, desc[UR10][R16.64+0x1c] ;  /* 0x00001c0a101a1981 */ /* 0x000ea2000c1e1900 */
[----:B---3--:R-:W-:-:S03]  /*0640*/  @!P0 LOP3.LUT R0, R0, R27, RZ, 0x3c, !PT ;  /* 0x0000001b00008212 */ /* 0x008fc600078e3cff */
[----:B------:R-:W3:Y:S01]  /*0650*/  @P1 LDG.E R27, desc[UR10][R16.64+0x18] ;  /* 0x0000180a101b1981 */ /* 0x000ee2000c1e1900 */
[----:B----4-:R-:W-:-:S03]  /*0660*/  @!P0 LOP3.LUT R2, R2, R29, RZ, 0x3c, !PT ;  /* 0x0000001d02028212 */ /* 0x010fc600078e3cff */
[----:B------:R-:W4:Y:S01]  /*0670*/  @P1 LDG.E R29, desc[UR10][R16.64+0x20] ;  /* 0x0000200a101d1981 */ /* 0x000f22000c1e1900 */
[----:B------:R-:W-:-:S03]  /*0680*/  @!P0 LOP3.LUT R5, R5, R28, RZ, 0x3c, !PT ;  /* 0x0000001c05058212 */ /* 0x000fc600078e3cff */
[----:B------:R-:W4:Y:S01]  /*0690*/  @P1 LDG.E R28, desc[UR10][R16.64+0x24] ;  /* 0x0000240a101c1981 */ /* 0x000f22000c1e1900 */
[----:B------:R-:W-:-:S03]  /*06a0*/  @!P0 LOP3.LUT R4, R4, R31, RZ, 0x3c, !PT ;  /* 0x0000001f04048212 */ /* 0x000fc600078e3cff */
[----:B------:R-:W4:Y:S01]  /*06b0*/  @P2 LDG.E R31, desc[UR10][R16.64+0x2c] ;  /* 0x00002c0a101f2981 */ /* 0x000f22000c1e1900 */
[----:B------:R-:W-:Y:S02]  /*06c0*/  LOP3.LUT P0, RZ, R36, 0x80, RZ, 0xc0, !PT ;  /* 0x0000008024ff7812 */ /* 0x000fe4000780c0ff */
[----:B------:R-:W-:Y:S02]  /*06d0*/  @P1 LOP3.LUT R0, R0, R33, RZ, 0x3c, !PT ;  /* 0x0000002100001212 */ /* 0x000fe400078e3cff */
[----:B------:R-:W4:Y:S02]  /*06e0*/  @P4 LDG.E R33, desc[UR10][R16.64+0x5c] ;  /* 0x00005c0a10214981 */ /* 0x000f24000c1e1900 */
[----:B------:R-:W-:Y:S02]  /*06f0*/  @P2 LOP3.LUT R0, R0, R37, RZ, 0x3c, !PT ;  /* 0x0000002500002212 */ /* 0x000fe400078e3cff */
[----:B------:R-:W4:Y:S05]  /*0700*/  @P5 LDG.E R37, desc[UR10][R16.64+0x68] ;  /* 0x0000680a10255981 */ /* 0x000f2a000c1e1900 */
[----:B------:R-:W4:Y:S01]  /*0710*/  @P0 LDG.E R49, desc[UR10][R16.64+0x8c] ;  /* 0x00008c0a10310981 */ /* 0x000f22000c1e1900 */
[----:B------:R-:W-:-:S03]  /*0720*/  @P3 LOP3.LUT R0, R0, R41, RZ, 0x3c, !PT ;  /* 0x0000002900003212 */ /* 0x000fc600078e3cff */
[----:B------:R-:W4:Y:S01]  /*0730*/  @P6 LDG.E R41, desc[UR10][R16.64+0x7c] ;  /* 0x00007c0a10296981 */ /* 0x000f22000c1e1900 */
[----:B------:R-:W-:-:S03]  /*0740*/  @P4 LOP3.LUT R0, R0, R43, RZ, 0x3c, !PT ;  /* 0x0000002b00004212 */ /* 0x000fc600078e3cff */
[----:B------:R-:W4:Y:S04]  /*0750*/  @P6 LDG.E R43, desc[UR10][R16.64+0x84] ;  /* 0x0000840a102b6981 */ /* 0x000f28000c1e1900 */
[----:B------:R-:W4:Y:S01]  /*0760*/  @P0 LDG.E R50, desc[UR10][R16.64+0x94] ;  /* 0x0000940a10320981 */ /* 0x000f22000c1e1900 */
[----:B------:R-:W-:-:S03]  /*0770*/  @P5 LOP3.LUT R0, R0, R45, RZ, 0x3c, !PT ;  /* 0x0000002d00005212 */ /* 0x000fc600078e3cff */
[----:B------:R-:W4:Y:S01]  /*0780*/  @P0 LDG.E R45, desc[UR10][R16.64+0x90] ;  /* 0x0000900a102d0981 */ /* 0x000f22000c1e1900 */
[----:B------:R-:W-:-:S03]  /*0790*/  @P6 LOP3.LUT R0, R0, R47, RZ, 0x3c, !PT ;  /* 0x0000002f00006212 */ /* 0x000fc600078e3cff */
[----:B------:R-:W4:Y:S04]  /*07a0*/  @P0 LDG.E R47, desc[UR10][R16.64+0x98] ;  /* 0x0000980a102f0981 */ /* 0x000f28000c1e1900 */
[----:B------:R-:W4:Y:S01]  /*07b0*/  @P0 LDG.E R52, desc[UR10][R16.64+0x9c] ;  /* 0x00009c0a10340981 */ /* 0x000f22000c1e1900 */
[----:B--2---:R-:W-:-:S03]  /*07c0*/  @P1 LOP3.LUT R3, R3, R26, RZ, 0x3c, !PT ;  /* 0x0000001a03031212 */ /* 0x004fc600078e3cff */
[----:B------:R-:W2:Y:S01]  /*07d0*/  @P2 LDG.E R26, desc[UR10][R16.64+0x38] ;  /* 0x0000380a101a2981 */ /* 0x000ea2000c1e1900 */
[----:B---3--:R-:W-:Y:S02]  /*07e0*/  @P1 LOP3.LUT R2, R2, R27, RZ, 0x3c, !PT ;  /* 0x0000001b02021212 */ /* 0x008fe400078e3cff */
[----:B------:R-:W-:Y:S01]  /*07f0*/  @P2 LOP3.LUT R3, R3, R30, RZ, 0x3c, !PT ;  /* 0x0000001e03032212 */ /* 0x000fe200078e3cff */
[----:B------:R-:W3:Y:S01]  /*0800*/  @P3 LDG.E R27, desc[UR10][R16.64+0x40] ;  /* 0x0000400a101b3981 */ /* 0x000ee2000c1e1900 */
[----:B----4-:R-:W-:-:S03]  /*0810*/  @P1 LOP3.LUT R4, R4, R29, RZ, 0x3c, !PT ;  /* 0x0000001d04041212 */ /* 0x010fc600078e3cff */
[----:B------:R-:W4:Y:S01]  /*0820*/  @P3 LDG.E R29, desc[UR10][R16.64+0x48] ;  /* 0x0000480a101d3981 */ /* 0x000f22000c1e1900 */
[----:B------:R-:W-:-:S03]  /*0830*/  @P1 LOP3.LUT R5, R5, R28, RZ, 0x3c, !PT ;  /* 0x0000001c05051212 */ /* 0x000fc600078e3cff */
[----:B------:R-:W4:Y:S01]  /*0840*/  @P3 LDG.E R28, desc[UR10][R16.64+0x44] ;  /* 0x0000440a101c3981 */ /* 0x000f22000c1e1900 */
[----:B------:R-:W-:-:S03]  /*0850*/  @P2 LOP3.LUT R2, R2, R31, RZ, 0x3c, !PT ;  /* 0x0000001f02022212 */ /* 0x000fc600078e3cff */
[----:B------:R-:W4:Y:S01]  /*0860*/  @P3 LDG.E R30, desc[UR10][R16.64+0x4c] ;  /* 0x00004c0a101e3981 */ /* 0x000f22000c1e1900 */
[----:B------:R-:W-:-:S03]  /*0870*/  @P2 LOP3.LUT R4, R4, R39, RZ, 0x3c, !PT ;  /* 0x0000002704042212 */ /* 0x000fc600078e3cff */
[----:B------:R-:W4:Y:S04]  /*0880*/  @P4 LDG.E R31, desc[UR10][R16.64+0x54] ;  /* 0x0000540a101f4981 */ /* 0x000f28000c1e1900 */
[----:B------:R-:W4:Y:S01]  /*0890*/  @P5 LDG.E R39, desc[UR10][R16.64+0x70] ;  /* 0x0000700a10275981 */ /* 0x000f22000c1e1900 */
[----:B------:R-:W-:Y:S02]  /*08a0*/  @P0 LOP3.LUT R0, R0, R49, RZ, 0x3c, !PT ;  /* 0x0000003100000212 */ /* 0x000fe400078e3cff */
[----:B--2---:R-:W-:Y:S02]  /*08b0*/  @P2 LOP3.LUT R5, R5, R26, RZ, 0x3c, !PT ;  /* 0x0000001a05052212 */ /* 0x004fe400078e3cff */
[----:B---3--:R-:W-:Y:S02]  /*08c0*/  @P3 LOP3.LUT R2, R2, R27, RZ, 0x3c, !PT ;  /* 0x0000001b02023212 */ /* 0x008fe400078e3cff */
[----:B----4-:R-:W-:-:S02]  /*08d0*/  @P3 LOP3.LUT R4, R4, R29, RZ, 0x3c, !PT ;  /* 0x0000001d04043212 */ /* 0x010fc400078e3cff */
[----:B------:R-:W-:Y:S02]  /*08e0*/  @P3 LOP3.LUT R3, R3, R28, RZ, 0x3c, !PT ;  /* 0x0000001c03033212 */ /* 0x000fe400078e3cff */
[----:B------:R-:W-:Y:S02]  /*08f0*/  @P3 LOP3.LUT R5, R5, R30, RZ, 0x3c, !PT ;  /* 0x0000001e05053212 */ /* 0x000fe400078e3cff */
[----:B------:R-:W-:Y:S02]  /*0900*/  @P4 LOP3.LUT R3, R3, R38, RZ, 0x3c, !PT ;  /* 0x0000002603034212 */ /* 0x000fe400078e3cff */
[----:B------:R-:W-:Y:S02]  /*0910*/  @P4 LOP3.LUT R2, R2, R31, RZ, 0x3c, !PT ;  /* 0x0000001f02024212 */ /* 0x000fe400078e3cff */
[----:B------:R-:W-:Y:S02]  /*0920*/  @P4 LOP3.LUT R4, R4, R33, RZ, 0x3c, !PT ;  /* 0x0000002104044212 */ /* 0x000fe400078e3cff */
[----:B------:R-:W-:-:S02]  /*0930*/  @P4 LOP3.LUT R5, R5, R40, RZ, 0x3c, !PT ;  /* 0x0000002805054212 */ /* 0x000fc400078e3cff */
        /* <DEDUP_REMOVED lines=12> */
[----:B------:R-:W-:-:S13]  /*0a00*/  R2P PR, R36.B1, 0x7f ;  /* 0x0000007f24007804 */ /* 0x000fda0000001000 */
[----:B------:R-:W2:Y:S04]  /*0a10*/  @P0 LDG.E R29, desc[UR10][R16.64+0xa4] ;  /* 0x0000a40a101d0981 */ /* 0x000ea8000c1e1900 */
[----:B------:R-:W3:Y:S04]  /*0a20*/  @P0 LDG.E R26, desc[UR10][R16.64+0xa8] ;  /* 0x0000a80a101a0981 */ /* 0x000ee8000c1e1900 */
        /* <DEDUP_REMOVED lines=16> */
[----:B--2---:R-:W-:-:S03]  /*0b30*/  @P0 LOP3.LUT R2, R2, R29, RZ, 0x3c, !PT ;  /* 0x0000001d02020212 */ /* 0x004fc600078e3cff */
[----:B------:R-:W2:Y:S01]  /*0b40*/  @P1 LDG.E R29, desc[UR10][R16.64+0xb8] ;  /* 0x0000b80a101d1981 */ /* 0x000ea2000c1e1900 */
[----:B---3--:R-:W-:-:S03]  /*0b50*/  @P0 LOP3.LUT R3, R3, R26, RZ, 0x3c, !PT ;  /* 0x0000001a03030212 */ /* 0x008fc600078e3cff */
[----:B------:R-:W3:Y:S01]  /*0b60*/  @P1 LDG.E R26, desc[UR10][R16.64+0xbc] ;  /* 0x0000bc0a101a1981 */ /* 0x000ee2000c1e1900 */
[----:B----4-:R-:W-:-:S03]  /*0b70*/  @P0 LOP3.LUT R5, R5, R28, RZ, 0x3c, !PT ;  /* 0x0000001c05050212 */ /* 0x010fc600078e3cff */
[----:B------:R-:W4:Y:S01]  /*0b80*/  @P1 LDG.E R28, desc[UR10][R16.64+0xc4] ;  /* 0x0000c40a101c1981 */ /* 0x000f22000c1e1900 */
[----:B------:R-:W-:-:S03]  /*0b90*/  @P0 LOP3.LUT R4, R4, R31, RZ, 0x3c, !PT ;  /* 0x0000001f04040212 */ /* 0x000fc600078e3cff */
[----:B------:R-:W4:Y:S01]  /*0ba0*/  @P1 LDG.E R31, desc[UR10][R16.64+0xc0] ;  /* 0x0000c00a101f1981 */ /* 0x000f22000c1e1900 */
[----:B------:R-:W-:Y:S02]  /*0bb0*/  @P0 LOP3.LUT R0, R0, R27, RZ, 0x3c, !PT ;  /* 0x0000001b00000212 */ /* 0x000fe400078e3cff */
[----:B------:R-:W-:Y:S01]  /*0bc0*/  LOP3.LUT P0, RZ, R36, 0x8000, RZ, 0xc0, !PT ;  /* 0x0000800024ff7812 */ /* 0x000fe2000780c0ff */
[----:B------:R-:W4:Y:S01]  /*0bd0*/  @P2 LDG.E R27, desc[UR10][R16.64+0xcc] ;  /* 0x0000cc0a101b2981 */ /* 0x000f22000c1e1900 */
[----:B------:R-:W-:-:S03]  /*0be0*/  @P1 LOP3.LUT R0, R0, R33, RZ, 0x3c, !PT ;  /* 0x0000002100001212 */ /* 0x000fc600078e3cff */
[----:B------:R-:W4:Y:S04]  /*0bf0*/  @P3 LDG.E R33, desc[UR10][R16.64+0xe8] ;  /* 0x0000e80a10213981 */ /* 0x000f28000c1e1900 */
[----:B------:R-:W4:Y:S04]  /*0c00*/  @P3 LDG.E R36, desc[UR10][R16.64+0xec] ;  /* 0x0000ec0a10243981 */ /* 0x000f28000c1e1900 */
[----:B------:R-:W4:Y:S01]  /*0c10*/  @P0 LDG.E R47, desc[UR10][R16.64+0x12c] ;  /* 0x00012c0a102f0981 */ /* 0x000f22000c1e1900 */
[----:B------:R-:W-:-:S03]  /*0c20*/  @P2 LOP3.LUT R0, R0, R37, RZ, 0x3c, !PT ;  /* 0x0000002500002212 */ /* 0x000fc600078e3cff */
        /* <DEDUP_REMOVED lines=23> */
[----:B------:R-:W4:Y:S01]  /*0da0*/  @P0 LDG.E R47, desc[UR10][R16.64+0x130] ;  /* 0x0001300a102f0981 */ /* 0x000f22000c1e1900 */
[----:B------:R-:W-:-:S04]  /*0db0*/  UIADD3 UR4, UPT, UPT, UR4, 0x10, URZ ;  /* 0x0000001004047890 */ /* 0x000fc8000fffe0ff */
[----:B------:R-:W-:Y:S01]  /*0dc0*/  UISETP.NE.AND UP0, UPT, UR4, 0x20, UPT ;  /* 0x000000200400788c */ /* 0x000fe2000bf05270 */
[----:B--2---:R-:W-:Y:S02]  /*0dd0*/  @P2 LOP3.LUT R4, R4, R29, RZ, 0x3c, !PT ;  /* 0x0000001d04042212 */ /* 0x004fe400078e3cff */
[----:B---3--:R-:W-:Y:S02]  /*0de0*/  @P2 LOP3.LUT R3, R3, R26, RZ, 0x3c, !PT ;  /* 0x0000001a03032212 */ /* 0x008fe400078e3cff */
[----:B----4-:R-:W-:Y:S02]  /*0df0*/  @P2 LOP3.LUT R5, R5, R28, RZ, 0x3c, !PT ;  /* 0x0000001c05052212 */ /* 0x010fe400078e3cff */
        /* <DEDUP_REMOVED lines=19> */
[----:B------:R-:W-:Y:S01]  /*0f30*/  @P0 LOP3.LUT R4, R4, R49, RZ, 0x3c, !PT ;  /* 0x0000003104040212 */ /* 0x000fe200078e3cff */
[----:B------:R-:W-:Y:S06]  /*0f40*/  BRA.U UP0, `(.L_x_4) ;  /* 0xfffffff5004c7547 */ /* 0x000fec000b83ffff */
[----:B------:R-:W-:-:S05]  /*0f50*/  VIADD R23, R23, 0x1 ;  /* 0x0000000117177836 */ /* 0x000fca0000000000 */
[----:B------:R-:W-:-:S13]  /*0f60*/  ISETP.NE.AND P0, PT, R23, 0x5, PT ;  /* 0x000000051700780c */ /* 0x000fda0003f05270 */
[----:B------:R-:W-:Y:S05]  /*0f70*/  @P0 BRA `(.L_x_5) ;  /* 0xfffffff400300947 */ /* 0x000fea000383ffff */
[----:B------:R0:W-:Y:S01]  /*0f80*/  STL [R1+0x24], R0 ;  /* 0x0000240001007387 */ /* 0x0001e20000100800 */
[----:B------:R-:W-:-:S03]  /*0f90*/  ISETP.NE.U32.AND P0, PT, R32, 0x1, PT ;  /* 0x000000012000780c */ /* 0x000fc60003f05070 */
[----:B------:R0:W-:Y:S01]  /*0fa0*/  STL.64 [R1+0x28], R2 ;  /* 0x0000280201007387 */ /* 0x0001e20000100a00 */
[----:B------:R-:W-:-:S03]  /*0fb0*/  ISETP.NE.AND.EX P0, PT, RZ, RZ, PT, P0 ;  /* 0x000000ffff00720c */ /* 0x000fc60003f05300 */
[----:B------:R0:W-:Y:S10]  /*0fc0*/  STL.64 [R1+0x30], R4 ;  /* 0x0000300401007387 */ /* 0x0001f40000100a00 */
[----:B------:R-:W-:Y:S05]  /*0fd0*/  @!P0 BRA `(.L_x_3) ;  /* 0x0000001800048947 */ /* 0x000fea0003800000 */
[----:B------:R-:W-:Y:S01]  /*0fe0*/  UMOV UR4, URZ ;  /* 0x000000ff00047c82 */ /* 0x000fe20008000000 */
[----:B------:R-:W-:Y:S01]  /*0ff0*/  UMOV UR5, URZ ;  /* 0x000000ff00057c82 */ /* 0x000fe20008000000 */
[----:B0-----:R-:W-:Y:S02]  /*1000*/  IMAD.MOV.U32 R0, RZ, RZ, RZ ;  /* 0x000000ffff007224 */ /* 0x001fe400078e00ff */
[----:B------:R-:W-:Y:S02]  /*1010*/  IMAD.MOV.U32 R23, RZ, RZ, RZ ;  /* 0x000000ffff177224 */ /* 0x000fe400078e00ff */
[----:B------:R-:W-:Y:S02]  /*1020*/  IMAD.U32 R5, RZ, RZ, UR4 ;  /* 0x00000004ff057e24 */ /* 0x000fe4000f8e00ff */
[----:B------:R-:W-:Y:S02]  /*1030*/  IMAD.U32 R4, RZ, RZ, UR5 ;  /* 0x00000005ff047e24 */ /* 0x000fe4000f8e00ff */
[----:B------:R-:W-:-:S02]  /*1040*/  IMAD.U32 R3, RZ, RZ, UR4 ;  /* 0x00000004ff037e24 */ /* 0x000fc4000f8e00ff */
[----:B------:R-:W-:-:S07]  /*1050*/  IMAD.U32 R2, RZ, RZ, UR5 ;  /* 0x00000005ff027e24 */ /* 0x000fce000f8e00ff */
.L_x_7:
[----:B------:R-:W-:-:S06]  /*1060*/  IMAD R22, R23, 0x4, R18 ;  /* 0x0000000417167824 */ /* 0x000fcc00078e0212 */
[----:B------:R-:W5:Y:S01]  /*1070*/  LDL R22, [R22+0x4] ;  /* 0x0000040016167983 */ /* 0x000f620000100800 */
[----:B------:R-:W-:Y:S01]  /*1080*/  IMAD.SHL.U32 R24, R23, 0x20, RZ ;  /* 0x0000002017187824 */ /* 0x000fe200078e00ff */
[----:B------:R-:W-:-:S06]  /*1090*/  UMOV UR4, URZ ;  /* 0x000000ff00047c82 */ /* 0x000fcc0008000000 */
.L_x_6:
        /* <DEDUP_REMOVED lines=181> */
[----:B------:R-:W-:Y:S05]  /*1bf0*/  @P0 BRA `(.L_x_3) ;  /* 0x0000000800fc0947 */ /* 0x000fea0003800000 */
[----:B------:R-:W-:Y:S01]  /*1c00*/  UMOV UR4, URZ ;  /* 0x000000ff00047c82 */ /* 0x000fe20008000000 */
[----:B------:R-:W-:Y:S01]  /*1c10*/  UMOV UR5, URZ ;  /* 0x000000ff00057c82 */ /* 0x000fe20008000000 */
[----:B-1----:R-:W-:Y:S02]  /*1c20*/  IMAD.MOV.U32 R0, RZ, RZ, RZ ;  /* 0x000000ffff007224 */ /* 0x002fe400078e00ff */
[----:B------:R-:W-:Y:S02]  /*1c30*/  IMAD.MOV.U32 R23, RZ, RZ, RZ ;  /* 0x000000ffff177224 */ /* 0x000fe400078e00ff */
[----:B------:R-:W-:Y:S02]  /*1c40*/  IMAD.U32 R5, RZ, RZ, UR4 ;  /* 0x00000004ff057e24 */ /* 0x000fe4000f8e00ff */
[----:B------:R-:W-:Y:S02]  /*1c50*/  IMAD.U32 R4, RZ, RZ, UR5 ;  /* 0x00000005ff047e24 */ /* 0x000fe4000f8e00ff */
[----:B------:R-:W-:-:S02]  /*1c60*/  IMAD.U32 R3, RZ, RZ, UR4 ;  /* 0x00000004ff037e24 */ /* 0x000fc4000f8e00ff */
[----:B------:R-:W-:-:S07]  /*1c70*/  IMAD.U32 R2, RZ, RZ, UR5 ;  /* 0x00000005ff027e24 */ /* 0x000fce000f8e00ff */
.L_x_9:
[----:B------:R-:W-:-:S06]  /*1c80*/  IMAD R22, R23, 0x4, R18 ;  /* 0x0000000417167824 */ /* 0x000fcc00078e0212 */
[----:B------:R-:W5:Y:S01]  /*1c90*/  LDL R22, [R22+0x4] ;  /* 0x0000040016167983 */ /* 0x000f620000100800 */
[----:B------:R-:W-:Y:S01]  /*1ca0*/  IMAD.SHL.U32 R24, R23, 0x20, RZ ;  /* 0x0000002017187824 */ /* 0x000fe200078e00ff */
[----:B------:R-:W-:-:S06]  /*1cb0*/  UMOV UR4, URZ ;  /* 0x000000ff00047c82 */ /* 0x000fcc0008000000 */
.L_x_8:
        /* <DEDUP_REMOVED lines=35> */
[----:B------:R-:W-:-:S13]  /*1ef0*/  LOP3.LUT P0, RZ, R36, 0x80, RZ, 0xc0, !PT ;  /* 0x0000008024ff7812 */ /* 0x000fda000780c0ff */
        /* <DEDUP_REMOVED lines=20> */
[----:B----4-:R-:W-:Y:S02]  /*2040*/  @P1 LOP3.LUT R4, R4, R29, RZ, 0x3c, !PT ;  /* 0x0000001d04041212 */ /* 0x010fe400078e3cff */
[----:B------:R-:W-:Y:S01]  /*2050*/  @P2 LOP3.LUT R3, R3, R30, RZ, 0x3c, !PT ;  /* 0x0000001e03032212 */ /* 0x000fe200078e3cff */
        /* <DEDUP_REMOVED lines=84> */
[----:B------:R-:W-:Y:S02]  /*25a0*/  @P1 LOP3.LUT R5, R5, R26, RZ, 0x3c, !PT ;  /* 0x0000001a05051212 */ /* 0x000fe400078e3cff */
[----:B------:R-:W-:Y:S01]  /*25b0*/  @P0 LOP3.LUT R0, R0, R45, RZ, 0x3c, !PT ;  /* 0x0000002d00000212 */ /* 0x000fe200078e3cff */
[----:B------:R-:W4:Y:S04]  /*25c0*/  @P6 LDG.E R26, desc[UR10][R16.64+0x120] ;  /* 0x0001200a101a6981 */ /* 0x000f28000c1e1900 */
[----:B------:R-:W4:Y:S01]  /*25d0*/  @P6 LDG.E R45, desc[UR10][R16.64+0x11c] ;  /* 0x00011c0a102d6981 */ /* 0x000f22000c1e1900 */
[----:B------:R-:W-:Y:S01]  /*25e0*/  @P2 LOP3.LUT R5, R5, R30, RZ, 0x3c, !PT ;  /* 0x0000001e05052212 */ /* 0x000fe200078e3cff */
[----:B------:R-:W-:-:S03]  /*25f0*/  UIADD3 UR4, UPT, UPT, UR4, 0x10, URZ ;  /* 0x0000001004047890 */ /* 0x000fc6000fffe0ff */
[----:B------:R-:W-:Y:S01]  /*2600*/  @P3 LOP3.LUT R5, R5, R36, RZ, 0x3c, !PT ;  /* 0x0000002405053212 */ /* 0x000fe200078e3cff */
[----:B------:R-:W-:-:S03]  /*2610*/  UISETP.NE.AND UP0, UPT, UR4, 0x20, UPT ;  /* 0x000000200400788c */ /* 0x000fc6000bf05270 */
[----:B------:R-:W-:-:S04]  /*2620*/  @P4 LOP3.LUT R5, R5, R40, RZ, 0x3c, !PT ;  /* 0x0000002805054212 */ /* 0x000fc800078e3cff */
[----:B------:R-:W-:-:S04]  /*2630*/  @P5 LOP3.LUT R5, R5, R44, RZ, 0x3c, !PT ;  /* 0x0000002c05055212 */ /* 0x000fc800078e3cff */
[----:B------:R-:W-:-:S04]  /*2640*/  @P6 LOP3.LUT R5, R5, R46, RZ, 0x3c, !PT ;  /* 0x0000002e05056212 */ /* 0x000fc800078e3cff */
[----:B------:R-:W-:Y:S02]  /*2650*/  @P0 LOP3.LUT R5, R5, R50, RZ, 0x3c, !PT ;  /* 0x0000003205050212 */ /* 0x000fe400078e3cff */
[----:B--2---:R-:W-:Y:S02]  /*2660*/  @P2 LOP3.LUT R2, R2, R27, RZ, 0x3c, !PT ;  /* 0x0000001b02022212 */ /* 0x004fe400078e3cff */
[----:B---3--:R-:W-:Y:S02]  /*2670*/  @P2 LOP3.LUT R4, R4, R29, RZ, 0x3c, !PT ;  /* 0x0000001d04042212 */ /* 0x008fe400078e3cff */
[----:B----4-:R-:W-:Y:S02]  /*2680*/  @P2 LOP3.LUT R3, R3, R28, RZ, 0x3c, !PT ;  /* 0x0000001c03032212 */ /* 0x010fe400078e3cff */
        /* <DEDUP_REMOVED lines=14> */
[----:B------:R-:W-:Y:S01]  /*2770*/  @P0 LOP3.LUT R4, R4, R51, RZ, 0x3c, !PT ;  /* 0x0000003304040212 */ /* 0x000fe200078e3cff */
[----:B------:R-:W-:Y:S06]  /*2780*/  BRA.U UP0, `(.L_x_8) ;  /* 0xfffffff5004c7547 */ /* 0x000fec000b83ffff */
[----:B------:R-:W-:-:S05]  /*2790*/  VIADD R23, R23, 0x1 ;  /* 0x0000000117177836 */ /* 0x000fca0000000000 */
[----:B------:R-:W-:-:S13]  /*27a0*/  ISETP.NE.AND P0, PT, R23, 0x5, PT ;  /* 0x000000051700780c */ /* 0x000fda0003f05270 */
[----:B------:R-:W-:Y:S05]  /*27b0*/  @P0 BRA `(.L_x_9) ;  /* 0xfffffff400300947 */ /* 0x000fea000383ffff */
[----:B------:R2:W-:Y:S04]  /*27c0*/  STL [R1+0x24], R0 ;  /* 0x0000240001007387 */ /* 0x0005e80000100800 */
[----:B------:R2:W-:Y:S04]  /*27d0*/  STL.64 [R1+0x28], R2 ;  /* 0x0000280201007387 */ /* 0x0005e80000100a00 */
[----:B------:R2:W-:Y:S02]  /*27e0*/  STL.64 [R1+0x30], R4 ;  /* 0x0000300401007387 */ /* 0x0005e40000100a00 */
.L_x_3:
[----:B------:R-:W-:Y:S05]  /*27f0*/  BSYNC.RECONVERGENT B1 ;  /* 0x0000000000017941 */ /* 0x000fea0003800200 */
.L_x_2:
[C---:B------:R-:W-:Y:S01]  /*2800*/  ISETP.GT.U32.AND P0, PT, R20.reuse, 0x3, PT ;  /* 0x000000031400780c */ /* 0x040fe20003f04070 */
[----:B------:R-:W-:Y:S01]  /*2810*/  VIADD R19, R19, 0x1 ;  /* 0x0000000113137836 */ /* 0x000fe20000000000 */
[--C-:B------:R-:W-:Y:S02]  /*2820*/  SHF.R.U64 R20, R20, 0x2, R21.reuse ;  /* 0x0000000214147819 */ /* 0x100fe40000001215 */
[----:B------:R-:W-:Y:S02]  /*2830*/  ISETP.GT.U32.AND.EX P0, PT, R21, RZ, PT, P0 ;  /* 0x000000ff1500720c */ /* 0x000fe40003f04100 */
[----:B------:R-:W-:-:S11]  /*2840*/  SHF.R.U32.HI R21, RZ, 0x2, R21 ;  /* 0x00000002ff157819 */ /* 0x000fd60000011615 */
[----:B------:R-:W-:Y:S05]  /*2850*/  @P0 BRA `(.L_x_10) ;  /* 0xffffffd800cc0947 */ /* 0x000fea000383ffff */
.L_x_1:
[----:B------:R-:W-:Y:S05]  /*2860*/  BSYNC.RECONVERGENT B0 ;  /* 0x0000000000007941 */ /* 0x000fea0003800200 */
.L_x_0:
[----:B------:R-:W3:Y:S01]  /*2870*/  LDCU UR4, c[0x0][0x3d4] ;  /* 0x00007a80ff0477ac */ /* 0x000ee20008000800 */
[----:B------:R-:W-:Y:S01]  /*2880*/  IMAD.MOV.U32 R23, RZ, RZ, RZ ;  /* 0x000000ffff177224 */ /* 0x000fe200078e00ff */
[----:B---3--:R-:W-:-:S09]  /*2890*/  UISETP.GE.AND UP0, UPT, UR4, 0x1, UPT ;  /* 0x000000010400788c */ /* 0x008fd2000bf06270 */
[----:B------:R-:W-:Y:S05]  /*28a0*/  BRA.U !UP0, `(.L_x_11) ;  /* 0x0000002d08047547 */ /* 0x000fea000b800000 */
[----:B------:R-:W3:Y:S01]  /*28b0*/  LDCU UR5, c[0x0][0x41c] ;  /* 0x00008380ff0577ac */ /* 0x000ee20008000800 */
[----:B------:R-:W4:Y:S01]  /*28c0*/  LDC R18, c[0x0][0x3d8] ;  /* 0x0000f600ff127b82 */ /* 0x000f220000000800 */
[----:B------:R-:W-:Y:S02]  /*28d0*/  IMAD.MOV.U32 R15, RZ, RZ, 0x3e2aaaab ;  /* 0x3e2aaaabff0f7424 */ /* 0x000fe400078e00ff */
[----:B------:R-:W-:Y:S02]  /*28e0*/  IMAD.MOV.U32 R24, RZ, RZ, 0x40c00000 ;  /* 0x40c00000ff187424 */ /* 0x000fe400078e00ff */
[----:B------:R-:W-:Y:S02]  /*28f0*/  IMAD.MOV.U32 R22, RZ, RZ, RZ ;  /* 0x000000ffff167224 */ /* 0x000fe400078e00ff */
[----:B------:R-:W-:-:S04]  /*2900*/  FFMA R24, R15, -R24, 1 ;  /* 0x3f8000000f187423 */ /* 0x000fc80000000818 */
[----:B------:R-:W-:Y:S01]  /*2910*/  FFMA R24, R24, R15, 0.16666667163372039795 ;  /* 0x3e2aaaab18187423 */ /* 0x000fe2000000000f */
[----:B---3--:R-:W-:Y:S01]  /*2920*/  IMAD.U32 R14, RZ, RZ, UR5 ;  /* 0x00000005ff0e7e24 */ /* 0x008fe2000f8e00ff */
[----:B------:R-:W-:-:S03]  /*2930*/  USHF.R.U32.HI UR4, URZ, 0x17, UR5 ;  /* 0x00000017ff047899 */ /* 0x000fc60008011605 */
[C---:B------:R-:W-:Y:S01]  /*2940*/  FMUL R17, R14.reuse, 0.63661974668502807617 ;  /* 0x3f22f9830e117820 */ /* 0x040fe20000400000 */
[----:B------:R-:W-:Y:S01]  /*2950*/  ULOP3.LUT UR4, UR4, 0xe0, URZ, 0xc0, !UPT ;  /* 0x000000e004047892 */ /* 0x000fe2000f8ec0ff */
[----:B------:R-:W-:Y:S01]  /*2960*/  FSETP.GE.AND P2, PT, |R14|, 105615, PT ;  /* 0x47ce47800e00780b */ /* 0x000fe20003f46200 */
[----:B----4-:R-:W-:Y:S01]  /*2970*/  FCHK P0, R18, 6 ;  /* 0x40c0000012007902 */ /* 0x010fe20000000000 */
[----:B------:R-:W-:Y:S01]  /*2980*/  FFMA R15, R24, R18, RZ ;  /* 0x00000012180f7223 */ /* 0x000fe200000000ff */
[----:B------:R-:W-:-:S03]  /*2990*/  UIADD3 UR4, UPT, UPT, UR4, -0x80, URZ ;  /* 0xffffff8004047890 */ /* 0x000fc6000fffe0ff */
[----:B------:R-:W-:Y:S01]  /*29a0*/  FFMA R16, R15, -6, R18 ;  /* 0xc0c000000f107823 */ /* 0x000fe20000000012 */
[----:B------:R-:W-:Y:S02]  /*29b0*/  USHF.R.U32.HI UR4, URZ, 0x5, UR4 ;  /* 0x00000005ff047899 */ /* 0x000fe40008011604 */
[----:B------:R-:W3:Y:S01]  /*29c0*/  F2I.NTZ R17, R17 ;  /* 0x0000001100117305 */ /* 0x000ee20000203100 */
[----:B------:R-:W-:Y:S01]  /*29d0*/  FFMA R24, R24, R16, R15 ;  /* 0x0000001018187223 */ /* 0x000fe2000000000f */
[----:B------:R-:W-:Y:S01]  /*29e0*/  UIMAD UR9, UR4, -0x4, UR12 ;  /* 0xfffffffc040978a4 */ /* 0x000fe2000f8e020c */
[----:B---3--:R-:W-:-:S05]  /*29f0*/  I2FP.F32.S32 R21, R17 ;  /* 0x0000001100157245 */ /* 0x008fca0000201400 */
[----:B------:R-:W-:-:S04]  /*2a00*/  FFMA R14, R21, -1.5707962512969970703, R14 ;  /* 0xbfc90fda150e7823 */ /* 0x000fc8000000000e */
[----:B------:R-:W-:-:S04]  /*2a10*/  FFMA R14, R21, -7.5497894158615963534e-08, R14 ;  /* 0xb3a22168150e7823 */ /* 0x000fc8000000000e */
[----:B------:R-:W-:Y:S01]  /*2a20*/  FFMA R21, R21, -5.3903029534742383927e-15, R14 ;  /* 0xa7c234c515157823 */ /* 0x000fe2000000000e */
[----:B------:R-:W-:Y:S01]  /*2a30*/  FMUL R14, RZ, UR5 ;  /* 0x00000005ff0e7c20 */ /* 0x000fe20008400000 */
[----:B------:R-:W-:Y:S06]  /*2a40*/  @!P0 BRA `(.L_x_12) ;  /* 0x0000000000188947 */ /* 0x000fec0003800000 */
[----:B------:R-:W3:Y:S01]  /*2a50*/  LDCU UR4, c[0x0][0x3d8] ;  /* 0x00007b00ff0477ac */ /* 0x000ee20008000800 */
[----:B------:R-:W-:Y:S01]  /*2a60*/  IMAD.MOV.U32 R41, RZ, RZ, 0x40c00000 ;  /* 0x40c00000ff297424 */ /* 0x000fe200078e00ff */
[----:B------:R-:W-:Y:S01]  /*2a70*/  MOV R29, 0x2aa0 ;  /* 0x00002aa0001d7802 */ /* 0x000fe20000000f00 */
[----:B---3--:R-:W-:-:S07]  /*2a80*/  IMAD.U32 R26, RZ, RZ, UR4 ;  /* 0x00000004ff1a7e24 */ /* 0x008fce000f8e00ff */
[----:B012---:R-:W-:Y:S05]  /*2a90*/  CALL.REL.NOINC `($__internal_1_$__cuda_sm3x_div_rn_noftz_f32_slowpath) ;  /* 0x0000002800f47944 */ /* 0x007fea0003c00000 */
[----:B------:R-:W-:-:S07]  /*2aa0*/  IMAD.MOV.U32 R24, RZ, RZ, R43 ;  /* 0x000000ffff187224 */ /* 0x000fce00078e002b */
.L_x_12:
[----:B------:R-:W3:Y:S01]  /*2ab0*/  LDCU.64 UR16, c[0x0][0x418] ;  /* 0x00008300ff1077ac */ /* 0x000ee20008000a00 */
[----:B------:R-:W4:Y:S01]  /*2ac0*/  LDC.64 R26, c[0x0][0x3c8] ;  /* 0x0000f200ff1a7b82 */ /* 0x000f220000000a00 */
[----:B------:R-:W-:Y:S01]  /*2ad0*/  FSEL R21, R21, R14, !P2 ;  /* 0x0000000e15157208 */ /* 0x000fe20005000000 */
[----:B------:R-:W-:Y:S01]  /*2ae0*/  IMAD.MOV.U32 R23, RZ, RZ, RZ ;  /* 0x000000ffff177224 */ /* 0x000fe200078e00ff */
[----:B------:R-:W5:Y:S01]  /*2af0*/  LDCU UR4, c[0x0][0x420] ;  /* 0x00008400ff0477ac */ /* 0x000f620008000800 */
[----:B------:R-:W-:Y:S01]  /*2b00*/  SEL R17, R17, RZ, !P2 ;  /* 0x000000ff11117207 */ /* 0x000fe20005000000 */
[----:B------:R-:W-:-:S03]  /*2b10*/  UMOV UR5, URZ ;  /* 0x000000ff00057c82 */ /* 0x000fc60008000000 */
[----:B------:R-:W0:Y:S08]  /*2b20*/  LDC R16, c[0x0][0x3d8] ;  /* 0x0000f600ff107b82 */ /* 0x000e300000000800 */
[----:B------:R-:W1:Y:S01]  /*2b30*/  LDC R15, c[0x0][0x3c4] ;  /* 0x0000f100ff0f7b82 */ /* 0x000e620000000800 */
[----:B---3--:R-:W-:Y:S01]  /*2b40*/  IMAD.U32 R18, RZ, RZ, UR17 ;  /* 0x00000011ff127e24 */ /* 0x008fe2000f8e00ff */
[----:B------:R-:W-:Y:S01]  /*2b50*/  USHF.R.U32.HI UR7, URZ, 0x17, UR17 ;  /* 0x00000017ff077899 */ /* 0x000fe20008011611 */
[----:B-----5:R-:W-:-:S03]  /*2b60*/  IMAD.U32 R20, RZ, RZ, UR4 ;  /* 0x00000004ff147e24 */ /* 0x020fc6000f8e00ff */
[----:B------:R-:W-:Y:S01]  /*2b70*/  FSETP.EQ.OR P0, PT, |R18|, +INF , !P2 ;  /* 0x7f8000001200780b */ /* 0x000fe20005702600 */
[----:B------:R-:W-:Y:S01]  /*2b80*/  USHF.L.U32 UR4, UR17, 0x8, URZ ;  /* 0x0000000811047899 */ /* 0x000fe200080006ff */
[----:B----4-:R-:W-:Y:S01]  /*2b90*/  FMUL R19, R26, 0.5 ;  /* 0x3f0000001a137820 */ /* 0x010fe20000400000 */
[----:B------:R-:W-:Y:S01]  /*2ba0*/  ULOP3.LUT UR7, UR7, 0x1f, URZ, 0xc0, !UPT ;  /* 0x0000001f07077892 */ /* 0x000fe2000f8ec0ff */
[----:B------:R-:W-:Y:S01]  /*2bb0*/  FADD R20, R20, UR16 ;  /* 0x0000001014147e21 */ /* 0x000fe20008000000 */
[----:B------:R-:W-:Y:S01]  /*2bc0*/  FMUL R18, R27, 0.5 ;  /* 0x3f0000001b127820 */ /* 0x000fe20000400000 */
[----:B------:R-:W-:Y:S02]  /*2bd0*/  ULOP3.LUT UR8, UR4, 0x80000000, URZ, 0xfc, !UPT ;  /* 0x8000000004087892 */ /* 0x000fe4000f8efcff */
[----:B------:R-:W-:Y:S01]  /*2be0*/  UIADD3 UR18, UPT, UPT, -UR7, 0x20, URZ ;  /* 0x0000002007127890 */ /* 0x000fe2000fffe1ff */
[----:B0-----:R-:W-:Y:S01]  /*2bf0*/  FMUL R16, R16, 0.5 ;  /* 0x3f00000010107820 */ /* 0x001fe20000400000 */
[----:B------:R-:W-:-:S03]  /*2c00*/  UMOV UR4, URZ ;  /* 0x000000ff00047c82 */ /* 0x000fc60008000000 */
[----:B------:R-:W-:Y:S01]  /*2c10*/  VOTEU.ANY UP0, P0 ;  /* 0x0000000000ff7886 */ /* 0x000fe20000000100 */
[----:B-1----:R-:W-:-:S07]  /*2c20*/  FMUL R15, R15, 0.5 ;  /* 0x3f0000000f0f7820 */ /* 0x002fce0000400000 */
.L_x_48:
[----:B---3--:R-:W0:Y:S01]  /*2c30*/  LDC.64 R26, c[0x0][0x3b0] ;  /* 0x0000ec00ff1a7b82 */ /* 0x008e220000000a00 */
[----:B------:R-:W1:Y:S01]  /*2c40*/  LDCU UR15, c[0x0][0x3d8] ;  /* 0x00007b00ff0f77ac */ /* 0x000e620008000800 */
[----:B------:R-:W-:Y:S02]  /*2c50*/  IMAD.U32 R14, RZ, RZ, UR5 ;  /* 0x00000005ff0e7e24 */ /* 0x000fe4000f8e00ff */
[----:B------:R-:W-:Y:S01]  /*2c60*/  IMAD.MOV.U32 R42, RZ, RZ, R5 ;  /* 0x000000ffff2a7224 */ /* 0x000fe200078e0005 */
[----:B------:R-:W3:Y:S01]  /*2c70*/  LDCU UR6, c[0x0][0x3ac] ;  /* 0x00007580ff0677ac */ /* 0x000ee20008000800 */
[----:B------:R-:W-:Y:S02]  /*2c80*/  IMAD.MOV.U32 R43, RZ, RZ, R3 ;  /* 0x000000ffff2b7224 */ /* 0x000fe400078e0003 */
[----:B------:R-:W0:Y:S01]  /*2c90*/  LDC.64 R30, c[0x0][0x3c0] ;  /* 0x0000f000ff1e7b82 */ /* 0x000e220000000a00 */
[----:B------:R-:W-:Y:S02]  /*2ca0*/  UIADD3 UR5, UPT, UPT, UR5, 0x1, URZ ;  /* 0x0000000105057890 */ /* 0x000fe4000fffe0ff */
[----:B------:R-:W-:-:S04]  /*2cb0*/  UISETP.NE.AND UP2, UPT, UR4, 0x1, UPT ;  /* 0x000000010400788c */ /* 0x000fc8000bf45270 */
[----:B------:R-:W-:Y:S01]  /*2cc0*/  I2FP.F32.U32 R36, UR5 ;  /* 0x0000000500247c45 */ /* 0x000fe20008201000 */
[----:B------:R-:W4:Y:S04]  /*2cd0*/  LDC.64 R28, c[0x0][0x3b8] ;  /* 0x0000ee00ff1c7b82 */ /* 0x000f280000000a00 */
[----:B-1----:R-:W-:-:S04]  /*2ce0*/  FMUL R39, R36, UR15 ;  /* 0x0000000f24277c20 */ /* 0x002fc80008400000 */
[----:B------:R-:W1:Y:S01]  /*2cf0*/  LDC.64 R32, c[0x0][0x3c8] ;  /* 0x0000f200ff207b82 */ /* 0x000e620000000a00 */
[C---:B------:R-:W-:Y:S01]  /*2d00*/  FMUL R37, R39.reuse, R19 ;  /* 0x0000001327257220 */ /* 0x040fe20000400000 */
[C---:B------:R-:W-:Y:S01]  /*2d10*/  FMUL R41, R39.reuse, R15 ;  /* 0x0000000f27297220 */ /* 0x040fe20000400000 */
[C---:B0-----:R-:W-:Y:S01]  /*2d20*/  FFMA R38, R39.reuse, R30, R27 ;  /* 0x0000001e27267223 */ /* 0x041fe2000000001b */
[----:B------:R-:W-:-:S04]  /*2d30*/  FMUL R27, R39, R18 ;  /* 0x00000012271b7220 */ /* 0x000fc80000400000 */
[C---:B------:R-:W-:Y:S01]  /*2d40*/  FFMA R38, R39.reuse, R27, R38 ;  /* 0x0000001b27267223 */ /* 0x040fe20000000026 */
[C---:B----4-:R-:W-:Y:S01]  /*2d50*/  FFMA R26, R39.reuse, R29, R26 ;  /* 0x0000001d271a7223 */ /* 0x050fe2000000001a */
[C---:B---3--:R-:W-:Y:S01]  /*2d60*/  FFMA R36, R39.reuse, R28, UR6 ;  /* 0x0000000627247e23 */ /* 0x048fe2000800001c */
[C---:B------:R-:W-:Y:S01]  /*2d70*/  FFMA R31, R39.reuse, R31, R28 ;  /* 0x0000001f271f7223 */ /* 0x040fe2000000001c */
[----:B------:R-:W-:Y:S02]  /*2d80*/  IMAD.MOV.U32 R28, RZ, RZ, R22 ;  /* 0x000000ffff1c7224 */ /* 0x000fe400078e0016 */
[C---:B------:R-:W-:Y:S01]  /*2d90*/  FFMA R37, R39.reuse, R37, R26 ;  /* 0x0000002527257223 */ /* 0x040fe2000000001a */
[C---:B------:R-:W-:Y:S01]  /*2da0*/  FFMA R36, R39.reuse, R41, R36 ;  /* 0x0000002927247223 */ /* 0x040fe20000000024 */
[C---:B-1----:R-:W-:Y:S01]  /*2db0*/  FFMA R30, R39.reuse, R33, R30 ;  /* 0x00000021271e7223 */ /* 0x042fe2000000001e */
[----:B------:R-:W-:Y:S01]  /*2dc0*/  FFMA R32, R39, R32, R29 ;  /* 0x0000002027207223 */ /* 0x000fe2000000001d */
[----:B------:R-:W-:Y:S01]  /*2dd0*/  IMAD.MOV.U32 R33, RZ, RZ, R4 ;  /* 0x000000ffff217224 */ /* 0x000fe200078e0004 */
[----:B------:R-:W-:Y:S06]  /*2de0*/  BRA.U !UP2, `(.L_x_13) ;  /* 0x000000050a1c7547 */ /* 0x000fec000b800000 */
[----:B------:R-:W-:Y:S01]  /*2df0*/  SHF.R.U32.HI R27, RZ, 0x2, R0 ;  /* 0x00000002ff1b7819 */ /* 0x000fe20000011600 */
[----:B------:R-:W-:Y:S01]  /*2e00*/  IMAD.MOV.U32 R29, RZ, RZ, 0x3e055027 ;  /* 0x3e055027ff1d7424 */ /* 0x000fe200078e00ff */
[----:B------:R-:W-:Y:S01]  /*2e10*/  BSSY.RECONVERGENT B0, `(.L_x_14) ;  /* 0x000003c000007945 */ /* 0x000fe20003800200 */
[----:B------:R-:W-:Y:S01]  /*2e20*/  IMAD.MOV.U32 R39, RZ, RZ, 0x7f800000 ;  /* 0x7f800000ff277424 */ /* 0x000fe200078e00ff */
[----:B------:R-:W-:Y:S01]  /*2e30*/  LOP3.LUT R27, R27, R0, RZ, 0x3c, !PT ;  /* 0x000000001b1b7212 */ /* 0x000fe200078e3cff */
[----:B--2---:R-:W-:-:S04]  /*2e40*/  IMAD.SHL.U32 R0, R5, 0x10, RZ ;  /* 0x0000001005007824 */ /* 0x004fc800078e00ff */
[----:B------:R-:W-:-:S05]  /*2e50*/  IMAD.SHL.U32 R22, R27, 0x2, RZ ;  /* 0x000000021b167824 */ /* 0x000fca00078e00ff */
[----:B------:R-:W-:Y:S01]  /*2e60*/  LOP3.LUT R0, R27, R22, R0, 0x96, !PT ;  /* 0x000000161b007212 */ /* 0x000fe200078e9600 */
[----:B------:R-:W-:Y:S01]  /*2e70*/  IMAD.U32 R22, RZ, RZ, UR14 ;  /* 0x0000000eff167e24 */ /* 0x000fe2000f8e00ff */
[----:B------:R-:W-:Y:S01]  /*2e80*/  UIADD3 UR14, UPT, UPT, UR14, 0xb0f8a, URZ ;  /* 0x000b0f8a0e0e7890 */ /* 0x000fe2000fffe0ff */
[----:B------:R-:W-:Y:S01]  /*2e90*/  IMAD.MOV.U32 R27, RZ, RZ, 0x2f800000 ;  /* 0x2f800000ff1b7424 */ /* 0x000fe200078e00ff */
[----:B------:R-:W-:-:S04]  /*2ea0*/  LOP3.LUT R33, R0, R5, RZ, 0x3c, !PT ;  /* 0x0000000500217212 */ /* 0x000fc800078e3cff */
[----:B------:R-:W-:-:S04]  /*2eb0*/  IADD3 R0, PT, PT, R22, 0x587c5, R33 ;  /* 0x000587c516007810 */ /* 0x000fc80007ffe021 */
[----:B------:R-:W-:-:S05]  /*2ec0*/  I2FP.F32.U32 R0, R0 ;  /* 0x0000000000007245 */ /* 0x000fca0000201000 */
[----:B------:R-:W-:-:S05]  /*2ed0*/  FFMA R0, R0, R27, 1.1641532182693481445e-10 ;  /* 0x2f00000000007423 */ /* 0x000fca000000001b */
[----:B------:R-:W-:-:S13]  /*2ee0*/  FSETP.GEU.AND P0, PT, R0, 1.175494350822287508e-38, PT ;  /* 0x008000000000780b */ /* 0x000fda0003f0e000 */
[----:B------:R-:W-:-:S04]  /*2ef0*/  @!P0 FMUL R0, R0, 8388608 ;  /* 0x4b00000000008820 */ /* 0x000fc80000400000 */
[----:B------:R-:W-:-:S05]  /*2f00*/  VIADD R22, R0, 0xc0d55555 ;  /* 0xc0d5555500167836 */ /* 0x000fca0000000000 */
[----:B------:R-:W-:-:S05]  /*2f10*/  LOP3.LUT R27, R22, 0xff800000, RZ, 0xc0, !PT ;  /* 0xff800000161b7812 */ /* 0x000fca00078ec0ff */
[----:B------:R-:W-:Y:S01]  /*2f20*/  IMAD.IADD R22, R0, 0x1, -R27 ;  /* 0x0000000100167824 */ /* 0x000fe200078e0a1b */
[----:B------:R-:W-:-:S03]  /*2f30*/  I2FP.F32.S32 R27, R27 ;  /* 0x0000001b001b7245 */ /* 0x000fc60000201400 */
[----:B------:R-:W-:Y:S01]  /*2f40*/  FADD R26, R22, -1 ;  /* 0xbf800000161a7421 */ /* 0x000fe20000000000 */
[----:B------:R-:W-:Y:S02]  /*2f50*/  FSEL R22, RZ, -23, P0 ;  /* 0xc1b80000ff167808 */ /* 0x000fe40000000000 */
[----:B------:R-:W-:Y:S01]  /*2f60*/  ISETP.GT.U32.AND P0, PT, R0, 0x7f7fffff, PT ;  /* 0x7f7fffff0000780c */ /* 0x000fe20003f04070 */
[C---:B------:R-:W-:Y:S02]  /*2f70*/  FFMA R29, R26.reuse, -R29, 0.14084610342979431152 ;  /* 0x3e1039f61a1d7423 */ /* 0x040fe4000000081d */
[----:B------:R-:W-:Y:S01]  /*2f80*/  FFMA R22, R27, 1.1920928955078125e-07, R22 ;  /* 0x340000001b167823 */ /* 0x000fe20000000016 */
[----:B------:R-:W-:Y:S01]  /*2f90*/  SHF.R.U32.HI R27, RZ, 0x2, R2 ;  /* 0x00000002ff1b7819 */ /* 0x000fe20000011602 */
[----:B------:R-:W-:-:S03]  /*2fa0*/  FFMA R29, R26, R29, -0.12148627638816833496 ;  /* 0xbdf8cdcc1a1d7423 */ /* 0x000fc6000000001d */
[----:B------:R-:W-:Y:S01]  /*2fb0*/  LOP3.LUT R27, R27, R2, RZ, 0x3c, !PT ;  /* 0x000000021b1b7212 */ /* 0x000fe200078e3cff */
[----:B------:R-:W-:Y:S01]  /*2fc0*/  FFMA R29, R26, R29, 0.13980610668659210205 ;  /* 0x3e0f29551a1d7423 */ /* 0x000fe2000000001d */
[----:B------:R-:W-:-:S03]  /*2fd0*/  IMAD.SHL.U32 R2, R33, 0x10, RZ ;  /* 0x0000001021027824 */ /* 0x000fc600078e00ff */
[----:B------:R-:W-:-:S04]  /*2fe0*/  FFMA R29, R26, R29, -0.16684235632419586182 ;  /* 0xbe2ad8b91a1d7423 */ /* 0x000fc8000000001d */
[----:B------:R-:W-:-:S04]  /*2ff0*/  FFMA R29, R26, R29, 0.20012299716472625732 ;  /* 0x3e4ced0b1a1d7423 */ /* 0x000fc8000000001d */
[----:B------:R-:W-:-:S04]  /*3000*/  FFMA R29, R26, R29, -0.24999669194221496582 ;  /* 0xbe7fff221a1d7423 */ /* 0x000fc8000000001d */
[----:B------:R-:W-:-:S04]  /*3010*/  FFMA R29, R26, R29, 0.33333182334899902344 ;  /* 0x3eaaaa781a1d7423 */ /* 0x000fc8000000001d */
[----:B------:R-:W-:-:S04]  /*3020*/  FFMA R29, R26, R29, -0.5 ;  /* 0xbf0000001a1d7423 */ /* 0x000fc8000000001d */
[----:B------:R-:W-:-:S04]  /*3030*/  FMUL R29, R26, R29 ;  /* 0x0000001d1a1d7220 */ /* 0x000fc80000400000 */
[----:B------:R-:W-:-:S04]  /*3040*/  FFMA R29, R26, R29, R26 ;  /* 0x0000001d1a1d7223 */ /* 0x000fc8000000001a */
[----:B------:R-:W-:Y:S01]  /*3050*/  FFMA R29, R22, 0.69314718246459960938, R29 ;  /* 0x3f317218161d7823 */ /* 0x000fe2000000001d */
[C---:B------:R-:W-:Y:S01]  /*3060*/  @P0 FFMA R29, R0.reuse, R39, +INF ;  /* 0x7f800000001d0423 */ /* 0x040fe20000000027 */
[----:B------:R-:W-:Y:S01]  /*3070*/  IMAD.SHL.U32 R22, R27, 0x2, RZ ;  /* 0x000000021b167824 */ /* 0x000fe200078e00ff */
[----:B------:R-:W-:Y:S02]  /*3080*/  FSETP.NEU.AND P0, PT, R0, RZ, PT ;  /* 0x000000ff0000720b */ /* 0x000fe40003f0d000 */
[----:B------:R-:W-:Y:S02]  /*3090*/  FMUL R29, R29, -2 ;  /* 0xc00000001d1d7820 */ /* 0x000fe40000400000 */
[----:B------:R-:W-:Y:S01]  /*30a0*/  LOP3.LUT R2, R27, R22, R2, 0x96, !PT ;  /* 0x000000161b027212 */ /* 0x000fe200078e9602 */
[----:B------:R-:W-:Y:S02]  /*30b0*/  IMAD.MOV.U32 R27, RZ, RZ, 0x30c90fdb ;  /* 0x30c90fdbff1b7424 */ /* 0x000fe400078e00ff */
[----:B------:R-:W-:-:S02]  /*30c0*/  FSEL R26, R29, +INF , P0 ;  /* 0x7f8000001d1a7808 */ /* 0x000fc40000000000 */
[----:B------:R-:W-:Y:S02]  /*30d0*/  LOP3.LUT R42, R2, R33, RZ, 0x3c, !PT ;  /* 0x00000021022a7212 */ /* 0x000fe400078e3cff */
[----:B------:R0:W1:Y:S01]  /*30e0*/  MUFU.RSQ R29, R26 ;  /* 0x0000001a001d7308 */ /* 0x0000620000001400 */
[----:B------:R-:W-:Y:S02]  /*30f0*/  VIADD R2, R26, 0xf3000000 ;  /* 0xf30000001a027836 */ /* 0x000fe40000000000 */
[----:B------:R-:W-:-:S03]  /*3100*/  VIADD R0, R42, UR14 ;  /* 0x0000000e2a007c36 */ /* 0x000fc60008000000 */
[----:B------:R-:W-:Y:S02]  /*3110*/  ISETP.GT.U32.AND P0, PT, R2, 0x727fffff, PT ;  /* 0x727fffff0200780c */ /* 0x000fe40003f04070 */
[----:B------:R-:W-:-:S05]  /*3120*/  I2FP.F32.U32 R0, R0 ;  /* 0x0000000000007245 */ /* 0x000fca0000201000 */
[----:B------:R-:W-:-:S06]  /*3130*/  FFMA R2, R0, R27, 7.314590599882819788e-10 ;  /* 0x30490fdb00027423 */ /* 0x000fcc000000001b */
[----:B01----:R-:W-:Y:S05]  /*3140*/  @!P0 BRA `(.L_x_15) ;  /* 0x0000000000108947 */ /* 0x003fea0003800000 */
[----:B------:R-:W-:-:S07]  /*3150*/  MOV R41, 0x3170 ;  /* 0x0000317000297802 */ /* 0x000fce0000000f00 */
[----:B------:R-:W-:Y:S05]  /*3160*/  CALL.REL.NOINC `($__internal_0_$__cuda_sm20_sqrt_rn_f32_slowpath) ;  /* 0x0000002000e87944 */ /* 0x000fea0003c00000 */
[----:B------:R-:W-:Y:S01]  /*3170*/  IMAD.MOV.U32 R22, RZ, RZ, R45 ;  /* 0x000000ffff167224 */ /* 0x000fe200078e002d */
[----:B------:R-:W-:Y:S06]  /*3180*/  BRA `(.L_x_16) ;  /* 0x0000000000107947 */ /* 0x000fec0003800000 */
.L_x_15:
[----:B------:R-:W-:Y:S01]  /*3190*/  FMUL.FTZ R22, R26, R29 ;  /* 0x0000001d1a167220 */ /* 0x000fe20000410000 */
[----:B------:R-:W-:-:S03]  /*31a0*/  FMUL.FTZ R0, R29, 0.5 ;  /* 0x3f0000001d007820 */ /* 0x000fc60000410000 */
[----:B------:R-:W-:-:S04]  /*31b0*/  FFMA R27, -R22, R22, R26 ;  /* 0x00000016161b7223 */ /* 0x000fc8000000011a */
[----:B------:R-:W-:-:S07]  /*31c0*/  FFMA R22, R27, R0, R22 ;  /* 0x000000001b167223 */ /* 0x000fce0000000016 */
.L_x_16:
[----:B------:R-:W-:Y:S05]  /*31d0*/  BSYNC.RECONVERGENT B0 ;  /* 0x0000000000007941 */ /* 0x000fea0003800200 */
.L_x_14:
[----:B------:R-:W-:Y:S01]  /*31e0*/  FMUL.RZ R26, R2, 0.15915493667125701904 ;  /* 0x3e22f983021a7820 */ /* 0x000fe2000040c000 */
[----:B------:R-:W-:Y:S02]  /*31f0*/  IMAD.MOV.U32 R43, RZ, RZ, R5 ;  /* 0x000000ffff2b7224 */ /* 0x000fe400078e0005 */
[----:B------:R-:W-:Y:S01]  /*3200*/  IMAD.MOV.U32 R2, RZ, RZ, R4 ;  /* 0x000000ffff027224 */ /* 0x000fe200078e0004 */
[----:B------:R-:W0:Y:S01]  /*3210*/  MUFU.SIN R27, R26 ;  /* 0x0000001a001b7308 */ /* 0x000e220000000400 */
[----:B------:R-:W-:-:S07]  /*3220*/  IMAD.MOV.U32 R0, RZ, RZ, R3 ;  /* 0x000000ffff007224 */ /* 0x000fce00078e0003 */
[----:B------:R-:W1:Y:S01]  /*3230*/  MUFU.COS R29, R26 ;  /* 0x0000001a001d7308 */ /* 0x000e620000000000 */
[-C--:B0-----:R-:W-:Y:S01]  /*3240*/  FMUL R28, R27, R22.reuse ;  /* 0x000000161b1c7220 */ /* 0x081fe20000400000 */
[----:B-1----:R-:W-:-:S07]  /*3250*/  FMUL R22, R29, R22 ;  /* 0x000000161d167220 */ /* 0x002fce0000400000 */
.L_x_13:
[----:B------:R-:W-:Y:S01]  /*3260*/  UISETP.NE.AND UP1, UPT, UR4, 0x1, UPT ;  /* 0x000000010400788c */ /* 0x000fe2000bf25270 */
[----:B------:R-:W-:Y:S02]  /*3270*/  IMAD.MOV.U32 R40, RZ, RZ, R42 ;  /* 0x000000ffff287224 */ /* 0x000fe400078e002a */
[----:B------:R-:W-:Y:S02]  /*3280*/  IMAD.MOV.U32 R39, RZ, RZ, R33 ;  /* 0x000000ffff277224 */ /* 0x000fe400078e0021 */
[----:B--2---:R-:W-:Y:S02]  /*3290*/  IMAD.MOV.U32 R3, RZ, RZ, R43 ;  /* 0x000000ffff037224 */ /* 0x004fe400078e002b */
[----:B------:R-:W-:Y:S02]  /*32a0*/  IMAD.MOV.U32 R29, RZ, RZ, R22 ;  /* 0x000000ffff1d7224 */ /* 0x000fe400078e0016 */
[----:B------:R-:W-:Y:S05]  /*32b0*/  BRA.U UP1, `(.L_x_17) ;  /* 0x00000005011c7547 */ /* 0x000fea000b800000 */
[----:B------:R-:W-:Y:S01]  /*32c0*/  SHF.R.U32.HI R3, RZ, 0x2, R0 ;  /* 0x00000002ff037819 */ /* 0x000fe20000011600 */
[----:B------:R-:W-:Y:S01]  /*32d0*/  IMAD.MOV.U32 R27, RZ, RZ, 0x3e055027 ;  /* 0x3e055027ff1b7424 */ /* 0x000fe200078e00ff */
[----:B------:R-:W-:Y:S02]  /*32e0*/  BSSY.RECONVERGENT B0, `(.L_x_18) ;  /* 0x000003c000007945 */ /* 0x000fe40003800200 */
[----:B------:R-:W-:Y:S01]  /*32f0*/  LOP3.LUT R3, R3, R0, RZ, 0x3c, !PT ;  /* 0x0000000003037212 */ /* 0x000fe200078e3cff */
[----:B------:R-:W-:-:S04]  /*3300*/  IMAD.SHL.U32 R0, R42, 0x10, RZ ;  /* 0x000000102a007824 */ /* 0x000fc800078e00ff */
        /* <DEDUP_REMOVED lines=12> */
[----:B------:R-:W-:-:S04]  /*33d0*/  LOP3.LUT R5, R3, 0xff800000, RZ, 0xc0, !PT ;  /* 0xff80000003057812 */ /* 0x000fc800078ec0ff */
[----:B------:R-:W-:Y:S01]  /*33e0*/  I2FP.F32.S32 R4, R5 ;  /* 0x0000000500047245 */ /* 0x000fe20000201400 */
[----:B------:R-:W-:Y:S01]  /*33f0*/  IMAD.IADD R3, R0, 0x1, -R5 ;  /* 0x0000000100037824 */ /* 0x000fe200078e0a05 */
[----:B------:R-:W-:-:S03]  /*3400*/  SHF.R.U32.HI R5, RZ, 0x2, R2 ;  /* 0x00000002ff057819 */ /* 0x000fc60000011602 */
[----:B------:R-:W-:Y:S01]  /*3410*/  FADD R22, R3, -1 ;  /* 0xbf80000003167421 */ /* 0x000fe20000000000 */
[----:B------:R-:W-:Y:S01]  /*3420*/  LOP3.LUT R5, R5, R2, RZ, 0x3c, !PT ;  /* 0x0000000205057212 */ /* 0x000fe200078e3cff */
[----:B------:R-:W-:Y:S02]  /*3430*/  IMAD.SHL.U32 R2, R39, 0x10, RZ ;  /* 0x0000001027027824 */ /* 0x000fe400078e00ff */
[----:B------:R-:W-:-:S04]  /*3440*/  FFMA R3, R22, -R27, 0.14084610342979431152 ;  /* 0x3e1039f616037423 */ /* 0x000fc8000000081b */
[----:B------:R-:W-:-:S04]  /*3450*/  FFMA R3, R22, R3, -0.12148627638816833496 ;  /* 0xbdf8cdcc16037423 */ /* 0x000fc80000000003 */
[----:B------:R-:W-:-:S04]  /*3460*/  FFMA R3, R22, R3, 0.13980610668659210205 ;  /* 0x3e0f295516037423 */ /* 0x000fc80000000003 */
[----:B------:R-:W-:-:S04]  /*3470*/  FFMA R3, R22, R3, -0.16684235632419586182 ;  /* 0xbe2ad8b916037423 */ /* 0x000fc80000000003 */
[----:B------:R-:W-:-:S04]  /*3480*/  FFMA R3, R22, R3, 0.20012299716472625732 ;  /* 0x3e4ced0b16037423 */ /* 0x000fc80000000003 */
[----:B------:R-:W-:-:S04]  /*3490*/  FFMA R3, R22, R3, -0.24999669194221496582 ;  /* 0xbe7fff2216037423 */ /* 0x000fc80000000003 */
[----:B------:R-:W-:-:S04]  /*34a0*/  FFMA R3, R22, R3, 0.33333182334899902344 ;  /* 0x3eaaaa7816037423 */ /* 0x000fc80000000003 */
[----:B------:R-:W-:Y:S01]  /*34b0*/  FFMA R27, R22, R3, -0.5 ;  /* 0xbf000000161b7423 */ /* 0x000fe20000000003 */
[----:B------:R-:W-:Y:S02]  /*34c0*/  FSEL R3, RZ, -23, P0 ;  /* 0xc1b80000ff037808 */ /* 0x000fe40000000000 */
[----:B------:R-:W-:Y:S01]  /*34d0*/  ISETP.GT.U32.AND P0, PT, R0, 0x7f7fffff, PT ;  /* 0x7f7fffff0000780c */ /* 0x000fe20003f04070 */
[----:B------:R-:W-:Y:S02]  /*34e0*/  FMUL R27, R22, R27 ;  /* 0x0000001b161b7220 */ /* 0x000fe40000400000 */
[----:B------:R-:W-:Y:S01]  /*34f0*/  FFMA R3, R4, 1.1920928955078125e-07, R3 ;  /* 0x3400000004037823 */ /* 0x000fe20000000003 */
[----:B------:R-:W-:Y:S02]  /*3500*/  IMAD.SHL.U32 R4, R5, 0x2, RZ ;  /* 0x0000000205047824 */ /* 0x000fe400078e00ff */
[----:B------:R-:W-:Y:S01]  /*3510*/  FFMA R22, R22, R27, R22 ;  /* 0x0000001b16167223 */ /* 0x000fe20000000016 */
[----:B------:R-:W-:-:S03]  /*3520*/  IMAD.MOV.U32 R27, RZ, RZ, 0x7f800000 ;  /* 0x7f800000ff1b7424 */ /* 0x000fc600078e00ff */
[----:B------:R-:W-:Y:S01]  /*3530*/  FFMA R3, R3, 0.69314718246459960938, R22 ;  /* 0x3f31721803037823 */ /* 0x000fe20000000016 */
[----:B------:R-:W-:Y:S01]  /*3540*/  LOP3.LUT R2, R5, R4, R2, 0x96, !PT ;  /* 0x0000000405027212 */ /* 0x000fe200078e9602 */
[----:B------:R-:W-:Y:S02]  /*3550*/  IMAD.MOV.U32 R5, RZ, RZ, 0x30c90fdb ;  /* 0x30c90fdbff057424 */ /* 0x000fe400078e00ff */
[C---:B------:R-:W-:Y:S01]  /*3560*/  @P0 FFMA R3, R0.reuse, R27, +INF ;  /* 0x7f80000000030423 */ /* 0x040fe2000000001b */
[----:B------:R-:W-:Y:S02]  /*3570*/  FSETP.NEU.AND P0, PT, R0, RZ, PT ;  /* 0x000000ff0000720b */ /* 0x000fe40003f0d000 */
[----:B------:R-:W-:Y:S01]  /*3580*/  LOP3.LUT R40, R2, R39, RZ, 0x3c, !PT ;  /* 0x0000002702287212 */ /* 0x000fe200078e3cff */
[----:B------:R-:W-:-:S04]  /*3590*/  FMUL R3, R3, -2 ;  /* 0xc000000003037820 */ /* 0x000fc80000400000 */
[----:B------:R-:W-:Y:S01]  /*35a0*/  VIADD R0, R40, UR14 ;  /* 0x0000000e28007c36 */ /* 0x000fe20008000000 */
[----:B------:R-:W-:-:S04]  /*35b0*/  FSEL R26, R3, +INF , P0 ;  /* 0x7f800000031a7808 */ /* 0x000fc80000000000 */
[----:B------:R0:W1:Y:S01]  /*35c0*/  MUFU.RSQ R3, R26 ;  /* 0x0000001a00037308 */ /* 0x0000620000001400 */
[----:B------:R-:W-:Y:S01]  /*35d0*/  VIADD R2, R26, 0xf3000000 ;  /* 0xf30000001a027836 */ /* 0x000fe20000000000 */
[----:B------:R-:W-:-:S04]  /*35e0*/  I2FP.F32.U32 R0, R0 ;  /* 0x0000000000007245 */ /* 0x000fc80000201000 */
[----:B------:R-:W-:Y:S01]  /*35f0*/  ISETP.GT.U32.AND P0, PT, R2, 0x727fffff, PT ;  /* 0x727fffff0200780c */ /* 0x000fe20003f04070 */
[----:B------:R-:W-:-:S12]  /*3600*/  FFMA R4, R0, R5, 7.314590599882819788e-10 ;  /* 0x30490fdb00047423 */ /* 0x000fd80000000005 */
[----:B01----:R-:W-:Y:S05]  /*3610*/  @!P0 BRA `(.L_x_19) ;  /* 0x0000000000108947 */ /* 0x003fea0003800000 */
[----:B------:R-:W-:-:S07]  /*3620*/  MOV R41, 0x3640 ;  /* 0x0000364000297802 */ /* 0x000fce0000000f00 */
[----:B------:R-:W-:Y:S05]  /*3630*/  CALL.REL.NOINC `($__internal_0_$__cuda_sm20_sqrt_rn_f32_slowpath) ;  /* 0x0000001c00b47944 */ /* 0x000fea0003c00000 */
[----:B------:R-:W-:Y:S01]  /*3640*/  IMAD.MOV.U32 R22, RZ, RZ, R45 ;  /* 0x000000ffff167224 */ /* 0x000fe200078e002d */
[----:B------:R-:W-:Y:S06]  /*3650*/  BRA `(.L_x_20) ;  /* 0x0000000000107947 */ /* 0x000fec0003800000 */
.L_x_19:
[----:B------:R-:W-:Y:S01]  /*3660*/  FMUL.FTZ R22, R26, R3 ;  /* 0x000000031a167220 */ /* 0x000fe20000410000 */
[----:B------:R-:W-:-:S03]  /*3670*/  FMUL.FTZ R0, R3, 0.5 ;  /* 0x3f00000003007820 */ /* 0x000fc60000410000 */
[----:B------:R-:W-:-:S04]  /*3680*/  FFMA R3, -R22, R22, R26 ;  /* 0x0000001616037223 */ /* 0x000fc8000000011a */
[----:B------:R-:W-:-:S07]  /*3690*/  FFMA R22, R3, R0, R22 ;  /* 0x0000000003167223 */ /* 0x000fce0000000016 */
.L_x_20:
[----:B------:R-:W-:Y:S05]  /*36a0*/  BSYNC.RECONVERGENT B0 ;  /* 0x0000000000007941 */ /* 0x000fea0003800200 */
.L_x_18:
        /* <DEDUP_REMOVED lines=8> */
.L_x_17:
[----:B------:R-:W-:Y:S01]  /*3730*/  IMAD.MOV.U32 R33, RZ, RZ, R22 ;  /* 0x000000ffff217224 */ /* 0x000fe200078e0016 */
[----:B------:R-:W-:Y:S01]  /*3740*/  UMOV UR4, URZ ;  /* 0x000000ff00047c82 */ /* 0x000fe20008000000 */
[----:B------:R-:W-:Y:S02]  /*3750*/  IMAD.MOV.U32 R5, RZ, RZ, R40 ;  /* 0x000000ffff057224 */ /* 0x000fe400078e0028 */
[----:B------:R-:W-:Y:S01]  /*3760*/  IMAD.MOV.U32 R4, RZ, RZ, R39 ;  /* 0x000000ffff047224 */ /* 0x000fe200078e0027 */
[----:B------:R-:W-:Y:S06]  /*3770*/  BRA.U !UP2, `(.L_x_21) ;  /* 0x000000050a287547 */ /* 0x000fec000b800000 */
[----:B------:R-:W-:Y:S01]  /*3780*/  SHF.R.U32.HI R5, RZ, 0x2, R0 ;  /* 0x00000002ff057819 */ /* 0x000fe20000011600 */
[----:B------:R-:W-:Y:S01]  /*3790*/  IMAD.U32 R27, RZ, RZ, UR14 ;  /* 0x0000000eff1b7e24 */ /* 0x000fe2000f8e00ff */
[----:B------:R-:W-:Y:S01]  /*37a0*/  UIADD3 UR14, UPT, UPT, UR14, 0xb0f8a, URZ ;  /* 0x000b0f8a0e0e7890 */ /* 0x000fe2000fffe0ff */
[----:B------:R-:W-:Y:S01]  /*37b0*/  IMAD.MOV.U32 R33, RZ, RZ, 0x3e055027 ;  /* 0x3e055027ff217424 */ /* 0x000fe200078e00ff */
[----:B------:R-:W-:Y:S01]  /*37c0*/  LOP3.LUT R5, R5, R0, RZ, 0x3c, !PT ;  /* 0x0000000005057212 */ /* 0x000fe200078e3cff */
[----:B------:R-:W-:Y:S01]  /*37d0*/  IMAD.SHL.U32 R0, R40, 0x10, RZ ;  /* 0x0000001028007824 */ /* 0x000fe200078e00ff */
[----:B------:R-:W-:Y:S03]  /*37e0*/  BSSY.RECONVERGENT B0, `(.L_x_22) ;  /* 0x000003a000007945 */ /* 0x000fe60003800200 */
[----:B------:R-:W-:-:S05]  /*37f0*/  IMAD.SHL.U32 R4, R5, 0x2, RZ ;  /* 0x0000000205047824 */ /* 0x000fca00078e00ff */
[----:B------:R-:W-:-:S04]  /*3800*/  LOP3.LUT R5, R5, R4, R0, 0x96, !PT ;  /* 0x0000000405057212 */ /* 0x000fc800078e9600 */
[----:B------:R-:W-:Y:S01]  /*3810*/  LOP3.LUT R4, R5, R40, RZ, 0x3c, !PT ;  /* 0x0000002805047212 */ /* 0x000fe200078e3cff */
[----:B------:R-:W-:-:S03]  /*3820*/  IMAD.MOV.U32 R5, RZ, RZ, 0x2f800000 ;  /* 0x2f800000ff057424 */ /* 0x000fc600078e00ff */
        /* <DEDUP_REMOVED lines=24> */
[----:B------:R-:W-:Y:S02]  /*39b0*/  FFMA R5, R22, 1.1920928955078125e-07, R5 ;  /* 0x3400000016057823 */ /* 0x000fe40000000005 */
[----:B------:R-:W-:Y:S01]  /*39c0*/  FFMA R26, R26, R33, R26 ;  /* 0x000000211a1a7223 */ /* 0x000fe2000000001a */
[----:B------:R-:W-:-:S03]  /*39d0*/  IMAD.MOV.U32 R33, RZ, RZ, 0x7f800000 ;  /* 0x7f800000ff217424 */ /* 0x000fc600078e00ff */
[----:B------:R-:W-:Y:S01]  /*39e0*/  FFMA R5, R5, 0.69314718246459960938, R26 ;  /* 0x3f31721805057823 */ /* 0x000fe2000000001a */
[----:B------:R-:W-:-:S03]  /*39f0*/  IMAD.SHL.U32 R26, R27, 0x2, RZ ;  /* 0x000000021b1a7824 */ /* 0x000fc600078e00ff */
[C---:B------:R-:W-:Y:S01]  /*3a00*/  @P0 FFMA R5, R0.reuse, R33, +INF ;  /* 0x7f80000000050423 */ /* 0x040fe20000000021 */
[----:B------:R-:W-:Y:S01]  /*3a10*/  FSETP.NEU.AND P0, PT, R0, RZ, PT ;  /* 0x000000ff0000720b */ /* 0x000fe20003f0d000 */
[----:B------:R-:W-:Y:S02]  /*3a20*/  IMAD.MOV.U32 R33, RZ, RZ, 0x30c90fdb ;  /* 0x30c90fdbff217424 */ /* 0x000fe400078e00ff */
[----:B------:R-:W-:Y:S01]  /*3a30*/  FMUL R22, R5, -2 ;  /* 0xc000000005167820 */ /* 0x000fe20000400000 */
[----:B------:R-:W-:-:S04]  /*3a40*/  LOP3.LUT R5, R27, R26, R2, 0x96, !PT ;  /* 0x0000001a1b057212 */ /* 0x000fc800078e9602 */
[----:B------:R-:W-:Y:S02]  /*3a50*/  FSEL R26, R22, +INF , P0 ;  /* 0x7f800000161a7808 */ /* 0x000fe40000000000 */
        /* <DEDUP_REMOVED lines=8> */
[----:B------:R-:W-:Y:S01]  /*3ae0*/  BSSY.RECONVERGENT B1, `(.L_x_24) ;  /* 0x0000003000017945 */ /* 0x000fe20003800200 */
[----:B------:R-:W-:-:S07]  /*3af0*/  MOV R41, 0x3b10 ;  /* 0x00003b1000297802 */ /* 0x000fce0000000f00 */
[----:B------:R-:W-:Y:S05]  /*3b00*/  CALL.REL.NOINC `($__internal_0_$__cuda_sm20_sqrt_rn_f32_slowpath) ;  /* 0x0000001800807944 */ /* 0x000fea0003c00000 */
[----:B------:R-:W-:Y:S05]  /*3b10*/  BSYNC.RECONVERGENT B1 ;  /* 0x0000000000017941 */ /* 0x000fea0003800200 */
.L_x_24:
[----:B------:R-:W-:Y:S01]  /*3b20*/  IMAD.MOV.U32 R22, RZ, RZ, R45 ;  /* 0x000000ffff167224 */ /* 0x000fe200078e002d */
[----:B------:R-:W-:Y:S06]  /*3b30*/  BRA `(.L_x_25) ;  /* 0x0000000000107947 */ /* 0x000fec0003800000 */
.L_x_23:
[----:B------:R-:W-:Y:S01]  /*3b40*/  FMUL.FTZ R22, R26, R27 ;  /* 0x0000001b1a167220 */ /* 0x000fe20000410000 */
[----:B------:R-:W-:-:S03]  /*3b50*/  FMUL.FTZ R2, R27, 0.5 ;  /* 0x3f0000001b027820 */ /* 0x000fc60000410000 */
[----:B------:R-:W-:-:S04]  /*3b60*/  FFMA R27, -R22, R22, R26 ;  /* 0x00000016161b7223 */ /* 0x000fc8000000011a */
[----:B------:R-:W-:-:S07]  /*3b70*/  FFMA R22, R27, R2, R22 ;  /* 0x000000021b167223 */ /* 0x000fce0000000016 */
.L_x_25:
[----:B------:R-:W-:Y:S05]  /*3b80*/  BSYNC.RECONVERGENT B0 ;  /* 0x0000000000007941 */ /* 0x000fea0003800200 */
.L_x_22:
[----:B------:R-:W-:Y:S01]  /*3b90*/  FMUL.RZ R26, R0, 0.15915493667125701904 ;  /* 0x3e22f983001a7820 */ /* 0x000fe2000040c000 */
[----:B------:R-:W-:Y:S01]  /*3ba0*/  IMAD.MOV.U32 R0, RZ, RZ, R3 ;  /* 0x000000ffff007224 */ /* 0x000fe200078e0003 */
[----:B------:R-:W-:Y:S01]  /*3bb0*/  UMOV UR4, 0x1 ;  /* 0x0000000100047882 */ /* 0x000fe20000000000 */
[----:B------:R-:W-:Y:S01]  /*3bc0*/  IMAD.MOV.U32 R3, RZ, RZ, R40 ;  /* 0x000000ffff037224 */ /* 0x000fe200078e0028 */
[----:B------:R-:W0:Y:S01]  /*3bd0*/  MUFU.SIN R33, R26 ;  /* 0x0000001a00217308 */ /* 0x000e220000000400 */
[----:B------:R-:W-:-:S07]  /*3be0*/  IMAD.MOV.U32 R2, RZ, RZ, R39 ;  /* 0x000000ffff027224 */ /* 0x000fce00078e0027 */
[----:B------:R-:W1:Y:S01]  /*3bf0*/  MUFU.COS R27, R26 ;  /* 0x0000001a001b7308 */ /* 0x000e620000000000 */
[-C--:B0-----:R-:W-:Y:S01]  /*3c00*/  FMUL R33, R33, R22.reuse ;  /* 0x0000001621217220 */ /* 0x081fe20000400000 */
[----:B-1----:R-:W-:-:S07]  /*3c10*/  FMUL R22, R27, R22 ;  /* 0x000000161b167220 */ /* 0x002fce0000400000 */
.L_x_21:
[----:B------:R-:W0:Y:S01]  /*3c20*/  LDC.64 R26, c[0x0][0x380] ;  /* 0x0000e000ff1a7b82 */ /* 0x000e220000000a00 */
[----:B------:R-:W1:Y:S01]  /*3c30*/  LDCU UR6, c[0x0][0x3dc] ;  /* 0x00007b80ff0677ac */ /* 0x000e620008000800 */
[----:B------:R-:W2:Y:S01]  /*3c40*/  LDCU.64 UR16, c[0x0][0x3c8] ;  /* 0x00007900ff1077ac */ /* 0x000ea20008000a00 */
[----:B------:R-:W3:Y:S01]  /*3c50*/  LDCU UR15, c[0x0][0x3c4] ;  /* 0x00007880ff0f77ac */ /* 0x000ee20008000800 */
[----:B------:R-:W4:Y:S01]  /*3c60*/  LDCU UR19, c[0x0][0x420] ;  /* 0x00008400ff1377ac */ /* 0x000f220008000800 */
[----:B0-----:R-:W-:-:S05]  /*3c70*/  IMAD.WIDE.U32 R26, R14, 0xc, R26 ;  /* 0x0000000c0e1a7825 */ /* 0x001fca00078e001a */
[----:B------:R-:W1:Y:S04]  /*3c80*/  LDG.E R40, desc[UR10][R26.64+0x4] ;  /* 0x0000040a1a287981 */ /* 0x000e68000c1e1900 */
[----:B------:R-:W5:Y:S04]  /*3c90*/  LDG.E R42, desc[UR10][R26.64+0x8] ;  /* 0x0000080a1a2a7981 */ /* 0x000f68000c1e1900 */
[----:B------:R-:W3:Y:S01]  /*3ca0*/  LDG.E R39, desc[UR10][R26.64] ;  /* 0x0000000a1a277981 */ /* 0x000ee2000c1e1900 */
[----:B------:R-:W-:Y:S01]  /*3cb0*/  BSSY.RECONVERGENT B0, `(.L_x_26) ;  /* 0x0000017000007945 */ /* 0x000fe20003800200 */
[----:B-1----:R-:W-:Y:S01]  /*3cc0*/  FFMA R40, R29, UR6, R40 ;  /* 0x000000061d287c23 */ /* 0x002fe20008000028 */
[----:B-----5:R-:W-:-:S03]  /*3cd0*/  FFMA R42, R33, UR6, R42 ;  /* 0x00000006212a7c23 */ /* 0x020fc6000800002a */
[----:B--2---:R-:W-:Y:S01]  /*3ce0*/  FADD R40, R40, UR16 ;  /* 0x0000001028287e21 */ /* 0x004fe20008000000 */
[----:B---3--:R-:W-:Y:S01]  /*3cf0*/  FFMA R39, R28, UR6, R39 ;  /* 0x000000061c277c23 */ /* 0x008fe20008000027 */
[----:B------:R-:W-:Y:S02]  /*3d00*/  FADD R42, R42, UR17 ;  /* 0x000000112a2a7e21 */ /* 0x000fe40008000000 */
[----:B------:R-:W-:Y:S01]  /*3d10*/  FMUL R26, R40, R40 ;  /* 0x00000028281a7220 */ /* 0x000fe20000400000 */
[----:B------:R-:W-:Y:S01]  /*3d20*/  FADD R33, R39, UR15 ;  /* 0x0000000f27217e21 */ /* 0x000fe20008000000 */
[----:B----4-:R-:W-:-:S03]  /*3d30*/  FADD R42, R42, UR19 ;  /* 0x000000132a2a7e21 */ /* 0x010fc60008000000 */
[----:B------:R-:W-:-:S04]  /*3d40*/  FFMA R27, R33, R33, R26 ;  /* 0x00000021211b7223 */ /* 0x000fc8000000001a */
[----:B------:R-:W-:-:S04]  /*3d50*/  FFMA R26, R42, R42, R27 ;  /* 0x0000002a2a1a7223 */ /* 0x000fc8000000001b */
[----:B------:R-:W-:Y:S01]  /*3d60*/  VIADD R28, R26, 0xf3000000 ;  /* 0xf30000001a1c7836 */ /* 0x000fe20000000000 */
[----:B------:R0:W1:Y:S04]  /*3d70*/  MUFU.RSQ R27, R26 ;  /* 0x0000001a001b7308 */ /* 0x0000680000001400 */
[----:B------:R-:W-:-:S13]  /*3d80*/  ISETP.GT.U32.AND P0, PT, R28, 0x727fffff, PT ;  /* 0x727fffff1c00780c */ /* 0x000fda0003f04070 */
[----:B01----:R-:W-:Y:S05]  /*3d90*/  @!P0 BRA `(.L_x_27) ;  /* 0x0000000000108947 */ /* 0x003fea0003800000 */
[----:B------:R-:W-:-:S07]  /*3da0*/  MOV R41, 0x3dc0 ;  /* 0x00003dc000297802 */ /* 0x000fce0000000f00 */
[----:B------:R-:W-:Y:S05]  /*3db0*/  CALL.REL.NOINC `($__internal_0_$__cuda_sm20_sqrt_rn_f32_slowpath) ;  /* 0x0000001400d47944 */ /* 0x000fea0003c00000 */
[----:B------:R-:W-:Y:S01]  /*3dc0*/  IMAD.MOV.U32 R39, RZ, RZ, R45 ;  /* 0x000000ffff277224 */ /* 0x000fe200078e002d */
[----:B------:R-:W-:Y:S06]  /*3dd0*/  BRA `(.L_x_28) ;  /* 0x0000000000107947 */ /* 0x000fec0003800000 */
.L_x_27:
[----:B------:R-:W-:Y:S01]  /*3de0*/  FMUL.FTZ R39, R26, R27 ;  /* 0x0000001b1a277220 */ /* 0x000fe20000410000 */
[----:B------:R-:W-:-:S03]  /*3df0*/  FMUL.FTZ R27, R27, 0.5 ;  /* 0x3f0000001b1b7820 */ /* 0x000fc60000410000 */
[----:B------:R-:W-:-:S04]  /*3e00*/  FFMA R26, -R39, R39, R26 ;  /* 0x00000027271a7223 */ /* 0x000fc8000000011a */
[----:B------:R-:W-:-:S07]  /*3e10*/  FFMA R39, R26, R27, R39 ;  /* 0x0000001b1a277223 */ /* 0x000fce0000000027 */
.L_x_28:
[----:B------:R-:W-:Y:S05]  /*3e20*/  BSYNC.RECONVERGENT B0 ;  /* 0x0000000000007941 */ /* 0x000fea0003800200 */
.L_x_26:
[----:B------:R-:W-:Y:S01]  /*3e30*/  FSETP.GT.AND P0, PT, R39, R20, PT ;  /* 0x000000142700720b */ /* 0x000fe20003f04000 */
[----:B------:R-:W-:-:S12]  /*3e40*/  BSSY.RECONVERGENT B0, `(.L_x_29) ;  /* 0x0000015000007945 */ /* 0x000fd80003800200 */
[----:B------:R-:W-:Y:S05]  /*3e50*/  @!P0 BRA `(.L_x_30) ;  /* 0x00000000004c8947 */ /* 0x000fea0003800000 */
[----:B------:R-:W0:Y:S01]  /*3e60*/  MUFU.RCP R26, R39 ;  /* 0x00000027001a7308 */ /* 0x000e220000001000 */
[----:B------:R-:W-:Y:S07]  /*3e70*/  BSSY.RECONVERGENT B1, `(.L_x_31) ;  /* 0x000000d000017945 */ /* 0x000fee0003800200 */
[----:B------:R-:W1:Y:S01]  /*3e80*/  FCHK P0, R20, R39 ;  /* 0x0000002714007302 */ /* 0x000e620000000000 */
[----:B0-----:R-:W-:-:S04]  /*3e90*/  FFMA R27, -R39, R26, 1 ;  /* 0x3f800000271b7423 */ /* 0x001fc8000000011a */
[----:B------:R-:W-:-:S04]  /*3ea0*/  FFMA R27, R26, R27, R26 ;  /* 0x0000001b1a1b7223 */ /* 0x000fc8000000001a */
[----:B------:R-:W-:-:S04]  /*3eb0*/  FFMA R26, R27, R20, RZ ;  /* 0x000000141b1a7223 */ /* 0x000fc800000000ff */
[----:B------:R-:W-:-:S04]  /*3ec0*/  FFMA R29, -R39, R26, R20 ;  /* 0x0000001a271d7223 */ /* 0x000fc80000000114 */
[----:B------:R-:W-:Y:S01]  /*3ed0*/  FFMA R27, R27, R29, R26 ;  /* 0x0000001d1b1b7223 */ /* 0x000fe2000000001a */
[----:B-1----:R-:W-:Y:S06]  /*3ee0*/  @!P0 BRA `(.L_x_32) ;  /* 0x0000000000148947 */ /* 0x002fec0003800000 */
[----:B------:R-:W-:Y:S01]  /*3ef0*/  IMAD.MOV.U32 R41, RZ, RZ, R39 ;  /* 0x000000ffff297224 */ /* 0x000fe200078e0027 */
[----:B------:R-:W-:Y:S01]  /*3f00*/  MOV R29, 0x3f30 ;  /* 0x00003f30001d7802 */ /* 0x000fe20000000f00 */
[----:B------:R-:W-:-:S07]  /*3f10*/  IMAD.MOV.U32 R26, RZ, RZ, R20 ;  /* 0x000000ffff1a7224 */ /* 0x000fce00078e0014 */
[----:B------:R-:W-:Y:S05]  /*3f20*/  CALL.REL.NOINC `($__internal_1_$__cuda_sm3x_div_rn_noftz_f32_slowpath) ;  /* 0x0000001400d07944 */ /* 0x000fea0003c00000 */
[----:B------:R-:W-:-:S07]  /*3f30*/  IMAD.MOV.U32 R27, RZ, RZ, R43 ;  /* 0x000000ffff1b7224 */ /* 0x000fce00078e002b */
.L_x_32:
[----:B------:R-:W-:Y:S05]  /*3f40*/  BSYNC.RECONVERGENT B1 ;  /* 0x0000000000017941 */ /* 0x000fea0003800200 */
.L_x_31:
[-C--:B------:R-:W-:Y:S01]  /*3f50*/  FMUL R33, R33, R27.reuse ;  /* 0x0000001b21217220 */ /* 0x080fe20000400000 */
[-C--:B------:R-:W-:Y:S01]  /*3f60*/  FMUL R40, R40, R27.reuse ;  /* 0x0000001b28287220 */ /* 0x080fe20000400000 */
[----:B------:R-:W-:Y:S01]  /*3f70*/  FMUL R42, R42, R27 ;  /* 0x0000001b2a2a7220 */ /* 0x000fe20000400000 */
[----:B------:R-:W-:-:S07]  /*3f80*/  IMAD.MOV.U32 R39, RZ, RZ, R20 ;  /* 0x000000ffff277224 */ /* 0x000fce00078e0014 */
.L_x_30:
[----:B------:R-:W-:Y:S05]  /*3f90*/  BSYNC.RECONVERGENT B0 ;  /* 0x0000000000007941 */ /* 0x000fea0003800200 */
.L_x_29:
[----:B------:R-:W-:Y:S02]  /*3fa0*/  IMAD.MOV.U32 R43, RZ, RZ, R17 ;  /* 0x000000ffff2b7224 */ /* 0x000fe400078e0011 */
[----:B------:R-:W-:Y:S01]  /*3fb0*/  IMAD.MOV.U32 R26, RZ, RZ, R21 ;  /* 0x000000ffff1a7224 */ /* 0x000fe200078e0015 */
[----:B------:R-:W-:Y:S06]  /*3fc0*/  BRA.U UP0, `(.L_x_33) ;  /* 0x0000000100bc7547 */ /* 0x000fec000b800000 */
[----:B------:R-:W-:Y:S01]  /*3fd0*/  IMAD.MOV.U32 R45, RZ, RZ, RZ ;  /* 0x000000ffff2d7224 */ /* 0x000fe200078e00ff */
[----:B------:R-:W0:Y:S01]  /*3fe0*/  LDCU.64 UR16, c[0x4][0x40] ;  /* 0x01000800ff1077ac */ /* 0x000e220008000a00 */
[----:B------:R-:W-:Y:S02]  /*3ff0*/  IMAD.MOV.U32 R43, RZ, RZ, RZ ;  /* 0x000000ffff2b7224 */ /* 0x000fe400078e00ff */
[----:B------:R-:W-:Y:S01]  /*4000*/  IMAD.MOV.U32 R41, RZ, RZ, R1 ;  /* 0x000000ffff297224 */ /* 0x000fe200078e0001 */
[----:B------:R-:W-:-:S06]  /*4010*/  UMOV UR6, URZ ;  /* 0x000000ff00067c82 */ /* 0x000fcc0008000000 */
.L_x_34:
[----:B0-----:R-:W-:Y:S02]  /*4020*/  IMAD.U32 R26, RZ, RZ, UR16 ;  /* 0x00000010ff1a7e24 */ /* 0x001fe4000f8e00ff */
[----:B------:R-:W-:-:S05]  /*4030*/  IMAD.U32 R27, RZ, RZ, UR17 ;  /* 0x00000011ff1b7e24 */ /* 0x000fca000f8e00ff */
[----:B------:R-:W2:Y:S01]  /*4040*/  LDG.E.CONSTANT R26, desc[UR10][R26.64] ;  /* 0x0000000a1a1a7981 */ /* 0x000ea2000c1e9900 */
[----:B------:R-:W-:Y:S02]  /*4050*/  UIADD3 UR16, UP1, UPT, UR16, 0x4, URZ ;  /* 0x0000000410107890 */ /* 0x000fe4000ff3e0ff */
[----:B------:R-:W-:Y:S02]  /*4060*/  UIADD3 UR6, UPT, UPT, UR6, 0x1, URZ ;  /* 0x0000000106067890 */ /* 0x000fe4000fffe0ff */
[----:B------:R-:W-:Y:S02]  /*4070*/  UIADD3.X UR17, UPT, UPT, URZ, UR17, URZ, UP1, !UPT ;  /* 0x00000011ff117290 */ /* 0x000fe40008ffe4ff */
[----:B------:R-:W-:Y:S01]  /*4080*/  UISETP.NE.AND UP1, UPT, UR6, 0x6, UPT ;  /* 0x000000060600788c */ /* 0x000fe2000bf25270 */
[----:B--2---:R-:W-:-:S03]  /*4090*/  IMAD.WIDE.U32 R28, R26, UR8, RZ ;  /* 0x000000081a1c7c25 */ /* 0x004fc6000f8e00ff */
[----:B------:R-:W-:-:S05]  /*40a0*/  IADD3 R28, P0, PT, R28, R45, RZ ;  /* 0x0000002d1c1c7210 */ /* 0x000fca0007f1e0ff */
[----:B------:R0:W-:Y:S01]  /*40b0*/  STL [R41], R28 ;  /* 0x0000001c29007387 */ /* 0x0001e20000100800 */
[----:B------:R-:W-:Y:S02]  /*40c0*/  IMAD.X R45, R29, 0x1, R43, P0 ;  /* 0x000000011d2d7824 */ /* 0x000fe400000e062b */
[----:B0-----:R-:W-:Y:S01]  /*40d0*/  VIADD R41, R41, 0x4 ;  /* 0x0000000429297836 */ /* 0x001fe20000000000 */
[----:B------:R-:W-:Y:S06]  /*40e0*/  BRA.U UP1, `(.L_x_34) ;  /* 0xfffffffd01cc7547 */ /* 0x000fec000b83ffff */
[----:B------:R-:W-:Y:S01]  /*40f0*/  ISETP.NE.AND P0, PT, RZ, UR7, PT ;  /* 0x00000007ff007c0c */ /* 0x000fe2000bf05270 */
[----:B------:R0:W-:Y:S01]  /*4100*/  STL [R1+0x18], R45 ;  /* 0x0000182d01007387 */ /* 0x0001e20000100800 */
[----:B------:R-:W1:Y:S03]  /*4110*/  LDCU UR6, c[0x0][0x41c] ;  /* 0x00008380ff0677ac */ /* 0x000e660008000800 */
[----:B------:R-:W2:Y:S04]  /*4120*/  LDL R41, [UR9+0x18] ;  /* 0x00001809ff297983 */ /* 0x000ea80008100800 */
[----:B------:R-:W3:Y:S04]  /*4130*/  LDL R26, [UR9+0x14] ;  /* 0x00001409ff1a7983 */ /* 0x000ee80008100800 */
[----:B------:R-:W4:Y:S01]  /*4140*/  @P0 LDL R43, [UR9+0x10] ;  /* 0x00001009ff2b0983 */ /* 0x000f220008100800 */
[----:B------:R-:W-:Y:S01]  /*4150*/  UMOV UR16, 0x54442d19 ;  /* 0x54442d1900107882 */ /* 0x000fe20000000000 */
[----:B------:R-:W-:Y:S01]  /*4160*/  UMOV UR17, 0x3bf921fb ;  /* 0x3bf921fb00117882 */ /* 0x000fe20000000000 */
[----:B--2---:R-:W-:-:S02]  /*4170*/  @P0 SHF.L.U32 R27, R41, UR7, RZ ;  /* 0x00000007291b0c19 */ /* 0x004fc400080006ff */
[----:B---3--:R-:W-:Y:S02]  /*4180*/  @P0 SHF.R.U32.HI R28, RZ, UR18, R26 ;  /* 0x00000012ff1c0c19 */ /* 0x008fe4000801161a */
[----:B------:R-:W-:Y:S02]  /*4190*/  @P0 SHF.L.U32 R29, R26, UR7, RZ ;  /* 0x000000071a1d0c19 */ /* 0x000fe400080006ff */
[----:B----4-:R-:W-:Y:S01]  /*41a0*/  @P0 SHF.R.U32.HI R44, RZ, UR18, R43 ;  /* 0x00000012ff2c0c19 */ /* 0x010fe2000801162b */
[----:B------:R-:W-:-:S04]  /*41b0*/  @P0 IMAD.IADD R41, R27, 0x1, R28 ;  /* 0x000000011b290824 */ /* 0x000fc800078e021c */
[----:B------:R-:W-:Y:S01]  /*41c0*/  @P0 IMAD.IADD R26, R29, 0x1, R44 ;  /* 0x000000011d1a0824 */ /* 0x000fe200078e022c */
[----:B-1----:R-:W-:Y:S02]  /*41d0*/  ISETP.LE.AND P0, PT, RZ, UR6, PT ;  /* 0x00000006ff007c0c */ /* 0x002fe4000bf03270 */
[--C-:B------:R-:W-:Y:S02]  /*41e0*/  SHF.R.U32.HI R44, RZ, 0x1e, R41.reuse ;  /* 0x0000001eff2c7819 */ /* 0x100fe40000011629 */
[C---:B------:R-:W-:Y:S01]  /*41f0*/  SHF.L.W.U32.HI R43, R26.reuse, 0x2, R41 ;  /* 0x000000021a2b7819 */ /* 0x040fe20000010e29 */
[----:B------:R-:W-:-:S03]  /*4200*/  IMAD.SHL.U32 R26, R26, 0x4, RZ ;  /* 0x000000041a1a7824 */ /* 0x000fc600078e00ff */
[----:B------:R-:W-:Y:S02]  /*4210*/  SHF.R.S32.HI R27, RZ, 0x1f, R43 ;  /* 0x0000001fff1b7819 */ /* 0x000fe4000001142b */
[----:B0-----:R-:W-:Y:S02]  /*4220*/  LOP3.LUT R45, R43, UR6, RZ, 0x3c, !PT ;  /* 0x000000062b2d7c12 */ /* 0x001fe4000f8e3cff */
[C---:B------:R-:W-:Y:S02]  /*4230*/  LOP3.LUT R26, R27.reuse, R26, RZ, 0x3c, !PT ;  /* 0x0000001a1b1a7212 */ /* 0x040fe400078e3cff */
[----:B------:R-:W-:Y:S02]  /*4240*/  LOP3.LUT R27, R27, R43, RZ, 0x3c, !PT ;  /* 0x0000002b1b1b7212 */ /* 0x000fe400078e3cff */
[----:B------:R-:W-:Y:S02]  /*4250*/  LEA.HI R43, R43, R44, RZ, 0x1 ;  /* 0x0000002c2b2b7211 */ /* 0x000fe400078f08ff */
[----:B------:R-:W-:-:S02]  /*4260*/  ISETP.GE.AND P1, PT, R45, RZ, PT ;  /* 0x000000ff2d00720c */ /* 0x000fc40003f26270 */
[----:B------:R-:W0:Y:S01]  /*4270*/  I2F.F64.S64 R26, R26 ;  /* 0x0000001a001a7312 */ /* 0x000e220000301c00 */
[----:B------:R-:W-:Y:S01]  /*4280*/  @!P0 IMAD.MOV R43, RZ, RZ, -R43 ;  /* 0x000000ffff2b8224 */ /* 0x000fe200078e0a2b */
[----:B0-----:R-:W-:-:S10]  /*4290*/  DMUL R28, R26, UR16 ;  /* 0x000000101a1c7c28 */ /* 0x001fd40008000000 */
[----:B------:R-:W0:Y:S02]  /*42a0*/  F2F.F32.F64 R28, R28 ;  /* 0x0000001c001c7310 */ /* 0x000e240000301000 */
[----:B0-----:R-:W-:-:S07]  /*42b0*/  FSEL R26, -R28, R28, !P1 ;  /* 0x0000001c1c1a7208 */ /* 0x001fce0004800100 */
.L_x_33:
[----:B------:R-:W-:Y:S01]  /*42c0*/  FADD R41, R39, 9.9999999747524270788e-07 ;  /* 0x358637bd27297421 */ /* 0x000fe20000000000 */
[----:B------:R-:W-:Y:S01]  /*42d0*/  LOP3.LUT R28, R43, 0x1, RZ, 0xc0, !PT ;  /* 0x000000012b1c7812 */ /* 0x000fe200078ec0ff */
[----:B------:R-:W-:Y:S02]  /*42e0*/  IMAD.MOV.U32 R44, RZ, RZ, 0x37cbac00 ;  /* 0x37cbac00ff2c7424 */ /* 0x000fe400078e00ff */
[----:B------:R-:W-:Y:S01]  /*42f0*/  FMUL R27, R26, R26 ;  /* 0x0000001a1a1b7220 */ /* 0x000fe20000400000 */
[----:B------:R-:W0:Y:S01]  /*4300*/  MUFU.RCP R48, R41 ;  /* 0x0000002900307308 */ /* 0x000e220000001000 */
[----:B------:R-:W-:Y:S01]  /*4310*/  ISETP.NE.U32.AND P0, PT, R28, 0x1, PT ;  /* 0x000000011c00780c */ /* 0x000fe20003f05070 */
[----:B------:R-:W-:Y:S02]  /*4320*/  IMAD.MOV.U32 R46, RZ, RZ, 0x3c0885e4 ;  /* 0x3c0885e4ff2e7424 */ /* 0x000fe400078e00ff */
[----:B------:R-:W-:Y:S01]  /*4330*/  FFMA R29, R27, R44, -0.0013887860113754868507 ;  /* 0xbab607ed1b1d7423 */ /* 0x000fe2000000002c */
[----:B------:R-:W-:Y:S01]  /*4340*/  IMAD.MOV.U32 R45, RZ, RZ, 0x3e2aaaa8 ;  /* 0x3e2aaaa8ff2d7424 */ /* 0x000fe200078e00ff */
[----:B------:R-:W-:Y:S01]  /*4350*/  FSEL R26, R26, 1, !P0 ;  /* 0x3f8000001a1a7808 */ /* 0x000fe20004000000 */
[----:B------:R-:W-:Y:S01]  /*4360*/  VIADD R28, R43, 0x1 ;  /* 0x000000012b1c7836 */ /* 0x000fe20000000000 */
[----:B------:R-:W-:Y:S01]  /*4370*/  FSEL R46, R46, 0.041666727513074874878, !P0 ;  /* 0x3d2aaabb2e2e7808 */ /* 0x000fe20004000000 */
[----:B------:R-:W-:Y:S01]  /*4380*/  BSSY.RECONVERGENT B0, `(.L_x_35) ;  /* 0x0000013000007945 */ /* 0x000fe20003800200 */
[----:B------:R-:W-:-:S02]  /*4390*/  FSEL R44, R29, -0.00019574658654164522886, P0 ;  /* 0xb94d41531d2c7808 */ /* 0x000fc40000000000 */
[----:B------:R-:W-:Y:S01]  /*43a0*/  FSEL R29, -R45, -0.4999999701976776123, !P0 ;  /* 0xbeffffff2d1d7808 */ /* 0x000fe20004000100 */
[----:B------:R-:W1:Y:S01]  /*43b0*/  FCHK P0, R42, R41 ;  /* 0x000000292a007302 */ /* 0x000e620000000000 */
[----:B------:R-:W-:Y:S01]  /*43c0*/  LOP3.LUT P1, RZ, R28, 0x2, RZ, 0xc0, !PT ;  /* 0x000000021cff7812 */ /* 0x000fe2000782c0ff */
[----:B------:R-:W-:Y:S01]  /*43d0*/  FFMA R44, R27, R44, R46 ;  /* 0x0000002c1b2c7223 */ /* 0x000fe2000000002e */
[----:B0-----:R-:W-:-:S03]  /*43e0*/  FFMA R43, -R41, R48, 1 ;  /* 0x3f800000292b7423 */ /* 0x001fc60000000130 */
[C---:B------:R-:W-:Y:S01]  /*43f0*/  FFMA R29, R27.reuse, R44, R29 ;  /* 0x0000002c1b1d7223 */ /* 0x040fe2000000001d */
[----:B------:R-:W-:Y:S01]  /*4400*/  FFMA R27, R27, R26, RZ ;  /* 0x0000001a1b1b7223 */ /* 0x000fe200000000ff */
[----:B------:R-:W-:-:S03]  /*4410*/  FFMA R43, R48, R43, R48 ;  /* 0x0000002b302b7223 */ /* 0x000fc60000000030 */
[----:B------:R-:W-:Y:S01]  /*4420*/  FFMA R28, R27, R29, R26 ;  /* 0x0000001d1b1c7223 */ /* 0x000fe2000000001a */
[----:B------:R-:W-:-:S03]  /*4430*/  FFMA R44, R42, R43, RZ ;  /* 0x0000002b2a2c7223 */ /* 0x000fc600000000ff */
[----:B------:R-:W-:Y:S01]  /*4440*/  @P1 FADD R28, RZ, -R28 ;  /* 0x8000001cff1c1221 */ /* 0x000fe20000000000 */
[----:B------:R-:W-:-:S04]  /*4450*/  FFMA R45, -R41, R44, R42 ;  /* 0x0000002c292d7223 */ /* 0x000fc8000000012a */
[----:B------:R-:W-:Y:S01]  /*4460*/  FFMA R43, R43, R45, R44 ;  /* 0x0000002d2b2b7223 */ /* 0x000fe2000000002c */
[----:B-1----:R-:W-:Y:S06]  /*4470*/  @!P0 BRA `(.L_x_36) ;  /* 0x00000000000c8947 */ /* 0x002fec0003800000 */
[----:B------:R-:W-:Y:S01]  /*4480*/  IMAD.MOV.U32 R26, RZ, RZ, R42 ;  /* 0x000000ffff1a7224 */ /* 0x000fe200078e002a */
[----:B------:R-:W-:-:S07]  /*4490*/  MOV R29, 0x44b0 ;  /* 0x000044b0001d7802 */ /* 0x000fce0000000f00 */
[----:B------:R-:W-:Y:S05]  /*44a0*/  CALL.REL.NOINC `($__internal_1_$__cuda_sm3x_div_rn_noftz_f32_slowpath) ;  /* 0x0000001000707944 */ /* 0x000fea0003c00000 */
.L_x_36:
[----:B------:R-:W-:Y:S05]  /*44b0*/  BSYNC.RECONVERGENT B0 ;  /* 0x0000000000007941 */ /* 0x000fea0003800200 */
.L_x_35:
[----:B------:R-:W-:Y:S01]  /*44c0*/  FSETP.GEU.AND P0, PT, R43, R28, PT ;  /* 0x0000001c2b00720b */ /* 0x000fe20003f0e000 */
[----:B------:R-:W-:-:S12]  /*44d0*/  BSSY.RECONVERGENT B0, `(.L_x_37) ;  /* 0x00000a3000007945 */ /* 0x000fd80003800200 */
[----:B------:R-:W-:Y:S05]  /*44e0*/  @P0 BRA `(.L_x_38) ;  /* 0x0000000800840947 */ /* 0x000fea0003800000 */
[----:B------:R-:W-:Y:S01]  /*44f0*/  FMUL R26, R40, R40 ;  /* 0x00000028281a7220 */ /* 0x000fe20000400000 */
[----:B------:R-:W-:Y:S03]  /*4500*/  BSSY.RECONVERGENT B1, `(.L_x_39) ;  /* 0x000000e000017945 */ /* 0x000fe60003800200 */
        /* <DEDUP_REMOVED lines=9> */
.L_x_40:
[----:B------:R-:W-:Y:S01]  /*45a0*/  FMUL.FTZ R41, R26, R27 ;  /* 0x0000001b1a297220 */ /* 0x000fe20000410000 */
[----:B------:R-:W-:-:S03]  /*45b0*/  FMUL.FTZ R27, R27, 0.5 ;  /* 0x3f0000001b1b7820 */ /* 0x000fc60000410000 */
[----:B------:R-:W-:-:S04]  /*45c0*/  FFMA R26, -R41, R41, R26 ;  /* 0x00000029291a7223 */ /* 0x000fc8000000011a */
[----:B------:R-:W-:-:S07]  /*45d0*/  FFMA R41, R26, R27, R41 ;  /* 0x0000001b1a297223 */ /* 0x000fce0000000029 */
.L_x_41:
[----:B------:R-:W-:Y:S05]  /*45e0*/  BSYNC.RECONVERGENT B1 ;  /* 0x0000000000017941 */ /* 0x000fea0003800200 */
.L_x_39:
[----:B------:R-:W-:Y:S02]  /*45f0*/  IMAD.MOV.U32 R43, RZ, RZ, R17 ;  /* 0x000000ffff2b7224 */ /* 0x000fe400078e0011 */
[----:B------:R-:W-:Y:S01]  /*4600*/  IMAD.MOV.U32 R26, RZ, RZ, R21 ;  /* 0x000000ffff1a7224 */ /* 0x000fe200078e0015 */
[----:B------:R-:W-:Y:S06]  /*4610*/  BRA.U UP0, `(.L_x_42) ;  /* 0x0000000100ac7547 */ /* 0x000fec000b800000 */
[----:B------:R-:W-:Y:S02]  /*4620*/  IMAD.MOV.U32 R44, RZ, RZ, RZ ;  /* 0x000000ffff2c7224 */ /* 0x000fe400078e00ff */
[----:B------:R-:W-:Y:S02]  /*4630*/  IMAD.MOV.U32 R47, RZ, RZ, RZ ;  /* 0x000000ffff2f7224 */ /* 0x000fe400078e00ff */
[----:B------:R-:W-:-:S07]  /*4640*/  IMAD.MOV.U32 R43, RZ, RZ, RZ ;  /* 0x000000ffff2b7224 */ /* 0x000fce00078e00ff */
.L_x_43:
[----:B0-----:R-:W0:Y:S02]  /*4650*/  LDC.64 R26, c[0x4][0x40] ;  /* 0x01001000ff1a7b82 */ /* 0x001e240000000a00 */
[----:B0-----:R-:W-:-:S05]  /*4660*/  IMAD.WIDE.U32 R28, R43, 0x4, R26 ;  /* 0x000000042b1c7825 */ /* 0x001fca00078e001a */
[----:B------:R-:W2:Y:S01]  /*4670*/  LDG.E.CONSTANT R26, desc[UR10][R28.64] ;  /* 0x0000000a1c1a7981 */ /* 0x000ea2000c1e9900 */
[C---:B------:R-:W-:Y:S01]  /*4680*/  LEA R42, R43.reuse, UR13, 0x2 ;  /* 0x0000000d2b2a7c11 */ /* 0x040fe2000f8e10ff */
[----:B------:R-:W-:-:S05]  /*4690*/  VIADD R43, R43, 0x1 ;  /* 0x000000012b2b7836 */ /* 0x000fca0000000000 */
[----:B------:R-:W-:Y:S01]  /*46a0*/  ISETP.NE.AND P0, PT, R43, 0x6, PT ;  /* 0x000000062b00780c */ /* 0x000fe20003f05270 */
[----:B--2---:R-:W-:-:S03]  /*46b0*/  IMAD.WIDE.U32 R26, R26, UR8, RZ ;  /* 0x000000081a1a7c25 */ /* 0x004fc6000f8e00ff */
[----:B------:R-:W-:-:S05]  /*46c0*/  IADD3 R45, P1, PT, R26, R44, RZ ;  /* 0x0000002c1a2d7210 */ /* 0x000fca0007f3e0ff */
[----:B------:R0:W-:Y:S01]  /*46d0*/  STL [R42], R45 ;  /* 0x0000002d2a007387 */ /* 0x0001e20000100800 */
[----:B------:R-:W-:-:S03]  /*46e0*/  IMAD.X R44, R27, 0x1, R47, P1 ;  /* 0x000000011b2c7824 */ /* 0x000fc600008e062f */
[----:B------:R-:W-:Y:S05]  /*46f0*/  @P0 BRA `(.L_x_43) ;  /* 0xfffffffc00d40947 */ /* 0x000fea000383ffff */
[----:B------:R-:W-:Y:S01]  /*4700*/  ISETP.NE.AND P0, PT, RZ, UR7, PT ;  /* 0x00000007ff007c0c */ /* 0x000fe2000bf05270 */
[----:B------:R1:W-:Y:S01]  /*4710*/  STL [R1+0x18], R44 ;  /* 0x0000182c01007387 */ /* 0x0003e20000100800 */
[----:B------:R-:W2:Y:S03]  /*4720*/  LDCU UR6, c[0x0][0x41c] ;  /* 0x00008380ff0677ac */ /* 0x000ea60008000800 */
[----:B0-----:R-:W3:Y:S04]  /*4730*/  LDL R42, [UR9+0x18] ;  /* 0x00001809ff2a7983 */ /* 0x001ee80008100800 */
[----:B------:R-:W4:Y:S04]  /*4740*/  LDL R27, [UR9+0x14] ;  /* 0x00001409ff1b7983 */ /* 0x000f280008100800 */
[----:B------:R-:W5:Y:S01]  /*4750*/  @P0 LDL R43, [UR9+0x10] ;  /* 0x00001009ff2b0983 */ /* 0x000f620008100800 */
[----:B------:R-:W-:Y:S01]  /*4760*/  UMOV UR16, 0x54442d19 ;  /* 0x54442d1900107882 */ /* 0x000fe20000000000 */
[----:B------:R-:W-:Y:S01]  /*4770*/  UMOV UR17, 0x3bf921fb ;  /* 0x3bf921fb00117882 */ /* 0x000fe20000000000 */
[----:B--2---:R-:W-:-:S02]  /*4780*/  ISETP.LE.AND P1, PT, RZ, UR6, PT ;  /* 0x00000006ff007c0c */ /* 0x004fc4000bf23270 */
[----:B---3--:R-:W-:Y:S02]  /*4790*/  @P0 SHF.L.U32 R26, R42, UR7, RZ ;  /* 0x000000072a1a0c19 */ /* 0x008fe400080006ff */
[----:B----4-:R-:W-:Y:S02]  /*47a0*/  @P0 SHF.R.U32.HI R29, RZ, UR18, R27 ;  /* 0x00000012ff1d0c19 */ /* 0x010fe4000801161b */
[----:B------:R-:W-:Y:S02]  /*47b0*/  @P0 SHF.L.U32 R28, R27, UR7, RZ ;  /* 0x000000071b1c0c19 */ /* 0x000fe400080006ff */
[----:B-----5:R-:W-:Y:S01]  /*47c0*/  @P0 SHF.R.U32.HI R43, RZ, UR18, R43 ;  /* 0x00000012ff2b0c19 */ /* 0x020fe2000801162b */
[----:B------:R-:W-:-:S04]  /*47d0*/  @P0 IMAD.IADD R42, R26, 0x1, R29 ;  /* 0x000000011a2a0824 */ /* 0x000fc800078e021d */
[----:B------:R-:W-:-:S05]  /*47e0*/  @P0 IMAD.IADD R27, R28, 0x1, R43 ;  /* 0x000000011c1b0824 */ /* 0x000fca00078e022b */
[C-C-:B------:R-:W-:Y:S01]  /*47f0*/  SHF.L.W.U32.HI R43, R27.reuse, 0x2, R42.reuse ;  /* 0x000000021b2b7819 */ /* 0x140fe20000010e2a */
[----:B------:R-:W-:Y:S01]  /*4800*/  IMAD.SHL.U32 R27, R27, 0x4, RZ ;  /* 0x000000041b1b7824 */ /* 0x000fe200078e00ff */
[----:B------:R-:W-:Y:S02]  /*4810*/  SHF.R.U32.HI R42, RZ, 0x1e, R42 ;  /* 0x0000001eff2a7819 */ /* 0x000fe4000001162a */
[----:B------:R-:W-:Y:S02]  /*4820*/  SHF.R.S32.HI R28, RZ, 0x1f, R43 ;  /* 0x0000001fff1c7819 */ /* 0x000fe4000001142b */
[----:B-1----:R-:W-:Y:S02]  /*4830*/  LOP3.LUT R44, R43, UR6, RZ, 0x3c, !PT ;  /* 0x000000062b2c7c12 */ /* 0x002fe4000f8e3cff */
[C---:B------:R-:W-:Y:S02]  /*4840*/  LOP3.LUT R26, R28.reuse, R27, RZ, 0x3c, !PT ;  /* 0x0000001b1c1a7212 */ /* 0x040fe400078e3cff */
[----:B------:R-:W-:-:S02]  /*4850*/  LOP3.LUT R27, R28, R43, RZ, 0x3c, !PT ;  /* 0x0000002b1c1b7212 */ /* 0x000fc400078e3cff */
[----:B------:R-:W-:Y:S02]  /*4860*/  LEA.HI R43, R43, R42, RZ, 0x1 ;  /* 0x0000002a2b2b7211 */ /* 0x000fe400078f08ff */
[----:B------:R-:W-:Y:S02]  /*4870*/  ISETP.GE.AND P0, PT, R44, RZ, PT ;  /* 0x000000ff2c00720c */ /* 0x000fe40003f06270 */
[----:B------:R-:W0:Y:S01]  /*4880*/  I2F.F64.S64 R26, R26 ;  /* 0x0000001a001a7312 */ /* 0x000e220000301c00 */
[----:B------:R-:W-:Y:S01]  /*4890*/  @!P1 IMAD.MOV R43, RZ, RZ, -R43 ;  /* 0x000000ffff2b9224 */ /* 0x000fe200078e0a2b */
[----:B0-----:R-:W-:-:S10]  /*48a0*/  DMUL R28, R26, UR16 ;  /* 0x000000101a1c7c28 */ /* 0x001fd40008000000 */
[----:B------:R-:W0:Y:S02]  /*48b0*/  F2F.F32.F64 R28, R28 ;  /* 0x0000001c001c7310 */ /* 0x000e240000301000 */
[----:B0-----:R-:W-:-:S07]  /*48c0*/  FSEL R26, -R28, R28, !P0 ;  /* 0x0000001c1c1a7208 */ /* 0x001fce0004000100 */
.L_x_42:
[----:B------:R-:W-:Y:S02]  /*48d0*/  IMAD.MOV.U32 R45, RZ, RZ, 0x37cbac00 ;  /* 0x37cbac00ff2d7424 */ /* 0x000fe400078e00ff */
[----:B------:R-:W-:Y:S01]  /*48e0*/  FMUL R27, R26, R26 ;  /* 0x0000001a1a1b7220 */ /* 0x000fe20000400000 */
[C---:B------:R-:W-:Y:S01]  /*48f0*/  LOP3.LUT R29, R43.reuse, 0x1, RZ, 0xc0, !PT ;  /* 0x000000012b1d7812 */ /* 0x040fe200078ec0ff */
[----:B------:R-:W-:Y:S01]  /*4900*/  IMAD.MOV.U32 R46, RZ, RZ, 0x3c0885e4 ;  /* 0x3c0885e4ff2e7424 */ /* 0x000fe200078e00ff */
[----:B------:R-:W-:Y:S01]  /*4910*/  LOP3.LUT P1, RZ, R43, 0x2, RZ, 0xc0, !PT ;  /* 0x000000022bff7812 */ /* 0x000fe2000782c0ff */
[----:B------:R-:W-:Y:S01]  /*4920*/  FFMA R28, R27, R45, -0.0013887860113754868507 ;  /* 0xbab607ed1b1c7423 */ /* 0x000fe2000000002d */
[----:B------:R-:W-:Y:S01]  /*4930*/  ISETP.NE.U32.AND P0, PT, R29, 0x1, PT ;  /* 0x000000011d00780c */ /* 0x000fe20003f05070 */
[----:B------:R-:W-:-:S03]  /*4940*/  IMAD.MOV.U32 R47, RZ, RZ, 0x3e2aaaa8 ;  /* 0x3e2aaaa8ff2f7424 */ /* 0x000fc600078e00ff */
[----:B------:R-:W-:Y:S02]  /*4950*/  FSEL R28, R28, -0.00019574658654164522886, !P0 ;  /* 0xb94d41531c1c7808 */ /* 0x000fe40004000000 */
[----:B------:R-:W-:Y:S02]  /*4960*/  FSEL R42, R46, 0.041666727513074874878, P0 ;  /* 0x3d2aaabb2e2a7808 */ /* 0x000fe40000000000 */
[----:B------:R-:W-:Y:S01]  /*4970*/  FSEL R44, R26, 1, P0 ;  /* 0x3f8000001a2c7808 */ /* 0x000fe20000000000 */
[----:B------:R-:W-:Y:S01]  /*4980*/  IMAD.MOV.U32 R26, RZ, RZ, R21 ;  /* 0x000000ffff1a7224 */ /* 0x000fe200078e0015 */
[----:B------:R-:W-:Y:S01]  /*4990*/  FSEL R43, -R47, -0.4999999701976776123, P0 ;  /* 0xbeffffff2f2b7808 */ /* 0x000fe20000000100 */
[C---:B------:R-:W-:Y:S02]  /*49a0*/  FFMA R28, R27.reuse, R28, R42 ;  /* 0x0000001c1b1c7223 */ /* 0x040fe4000000002a */
[C---:B------:R-:W-:Y:S02]  /*49b0*/  FFMA R29, R27.reuse, R44, RZ ;  /* 0x0000002c1b1d7223 */ /* 0x040fe400000000ff */
[----:B------:R-:W-:Y:S01]  /*49c0*/  FFMA R28, R27, R28, R43 ;  /* 0x0000001c1b1c7223 */ /* 0x000fe2000000002b */
[----:B------:R-:W-:-:S03]  /*49d0*/  IMAD.MOV.U32 R43, RZ, RZ, R17 ;  /* 0x000000ffff2b7224 */ /* 0x000fc600078e0011 */
[----:B------:R-:W-:-:S04]  /*49e0*/  FFMA R44, R29, R28, R44 ;  /* 0x0000001c1d2c7223 */ /* 0x000fc8000000002c */
[----:B------:R-:W-:Y:S01]  /*49f0*/  @P1 FADD R44, RZ, -R44 ;  /* 0x8000002cff2c1221 */ /* 0x000fe20000000000 */
[----:B------:R-:W-:Y:S06]  /*4a00*/  BRA.U UP0, `(.L_x_44) ;  /* 0x0000000100b47547 */ /* 0x000fec000b800000 */
[----:B------:R-:W-:Y:S01]  /*4a10*/  IMAD.MOV.U32 R48, RZ, RZ, RZ ;  /* 0x000000ffff307224 */ /* 0x000fe200078e00ff */
[----:B------:R-:W0:Y:S01]  /*4a20*/  LDCU.64 UR20, c[0x4][0x40] ;  /* 0x01000800ff1477ac */ /* 0x000e220008000a00 */
[----:B------:R-:W-:Y:S01]  /*4a30*/  IMAD.MOV.U32 R43, RZ, RZ, RZ ;  /* 0x000000ffff2b7224 */ /* 0x000fe200078e00ff */
[----:B------:R-:W-:-:S06]  /*4a40*/  UMOV UR6, URZ ;  /* 0x000000ff00067c82 */ /* 0x000fcc0008000000 */
.L_x_45:
[----:B0-----:R-:W-:-:S06]  /*4a50*/  UIMAD.WIDE.U32 UR16, UR6, 0x4, UR20 ;  /* 0x00000004061078a5 */ /* 0x001fcc000f8e0014 */
[----:B------:R-:W-:Y:S02]  /*4a60*/  IMAD.U32 R26, RZ, RZ, UR16 ;  /* 0x00000010ff1a7e24 */ /* 0x000fe4000f8e00ff */
[----:B------:R-:W-:-:S05]  /*4a70*/  IMAD.U32 R27, RZ, RZ, UR17 ;  /* 0x00000011ff1b7e24 */ /* 0x000fca000f8e00ff */
[----:B------:R-:W2:Y:S01]  /*4a80*/  LDG.E.CONSTANT R26, desc[UR10][R26.64] ;  /* 0x0000000a1a1a7981 */ /* 0x000ea2000c1e9900 */
[----:B------:R-:W-:Y:S02]  /*4a90*/  ULEA UR15, UR6, UR13, 0x2 ;  /* 0x0000000d060f7291 */ /* 0x000fe4000f8e10ff */
[----:B------:R-:W-:-:S04]  /*4aa0*/  UIADD3 UR6, UPT, UPT, UR6, 0x1, URZ ;  /* 0x0000000106067890 */ /* 0x000fc8000fffe0ff */
[----:B------:R-:W-:Y:S01]  /*4ab0*/  UISETP.NE.AND UP1, UPT, UR6, 0x6, UPT ;  /* 0x000000060600788c */ /* 0x000fe2000bf25270 */
[----:B-12---:R-:W-:-:S03]  /*4ac0*/  IMAD.WIDE.U32 R28, R26, UR8, RZ ;  /* 0x000000081a1c7c25 */ /* 0x006fc6000f8e00ff */
[----:B------:R-:W-:-:S05]  /*4ad0*/  IADD3 R28, P0, PT, R28, R48, RZ ;  /* 0x000000301c1c7210 */ /* 0x000fca0007f1e0ff */
[----:B------:R1:W-:Y:S01]  /*4ae0*/  STL [UR15], R28 ;  /* 0x0000001cff007987 */ /* 0x0003e2000810080f */
[----:B------:R-:W-:Y:S01]  /*4af0*/  IMAD.X R48, R29, 0x1, R43, P0 ;  /* 0x000000011d307824 */ /* 0x000fe200000e062b */
[----:B------:R-:W-:Y:S06]  /*4b00*/  BRA.U UP1, `(.L_x_45) ;  /* 0xfffffffd01d07547 */ /* 0x000fec000b83ffff */
[----:B------:R-:W-:Y:S01]  /*4b10*/  ISETP.NE.AND P0, PT, RZ, UR7, PT ;  /* 0x00000007ff007c0c */ /* 0x000fe2000bf05270 */
[----:B------:R0:W-:Y:S01]  /*4b20*/  STL [R1+0x18], R48 ;  /* 0x0000183001007387 */ /* 0x0001e20000100800 */
[----:B------:R-:W2:Y:S03]  /*4b30*/  LDCU UR6, c[0x0][0x41c] ;  /* 0x00008380ff0677ac */ /* 0x000ea60008000800 */
[----:B------:R-:W3:Y:S04]  /*4b40*/  LDL R42, [UR9+0x18] ;  /* 0x00001809ff2a7983 */ /* 0x000ee80008100800 */
[----:B------:R-:W4:Y:S04]  /*4b50*/  LDL R27, [UR9+0x14] ;  /* 0x00001409ff1b7983 */ /* 0x000f280008100800 */
[----:B-1----:R-:W5:Y:S01]  /*4b60*/  @P0 LDL R28, [UR9+0x10] ;  /* 0x00001009ff1c0983 */ /* 0x002f620008100800 */
[----:B------:R-:W-:Y:S01]  /*4b70*/  UMOV UR16, 0x54442d19 ;  /* 0x54442d1900107882 */ /* 0x000fe20000000000 */
[----:B------:R-:W-:Y:S01]  /*4b80*/  UMOV UR17, 0x3bf921fb ;  /* 0x3bf921fb00117882 */ /* 0x000fe20000000000 */
[----:B--2---:R-:W-:-:S02]  /*4b90*/  ISETP.LE.AND P1, PT, RZ, UR6, PT ;  /* 0x00000006ff007c0c */ /* 0x004fc4000bf23270 */
[----:B---3--:R-:W-:Y:S02]  /*4ba0*/  @P0 SHF.L.U32 R26, R42, UR7, RZ ;  /* 0x000000072a1a0c19 */ /* 0x008fe400080006ff */
[----:B----4-:R-:W-:Y:S02]  /*4bb0*/  @P0 SHF.R.U32.HI R29, RZ, UR18, R27 ;  /* 0x00000012ff1d0c19 */ /* 0x010fe4000801161b */
[----:B-----5:R-:W-:-:S03]  /*4bc0*/  @P0 SHF.R.U32.HI R43, RZ, UR18, R28 ;  /* 0x00000012ff2b0c19 */ /* 0x020fc6000801161c */
[----:B------:R-:W-:Y:S01]  /*4bd0*/  @P0 IMAD.IADD R42, R26, 0x1, R29 ;  /* 0x000000011a2a0824 */ /* 0x000fe200078e021d */
[----:B------:R-:W-:-:S05]  /*4be0*/  @P0 SHF.L.U32 R28, R27, UR7, RZ ;  /* 0x000000071b1c0c19 */ /* 0x000fca00080006ff */
[----:B------:R-:W-:-:S05]  /*4bf0*/  @P0 IMAD.IADD R27, R28, 0x1, R43 ;  /* 0x000000011c1b0824 */ /* 0x000fca00078e022b */
[C-C-:B------:R-:W-:Y:S01]  /*4c00*/  SHF.L.W.U32.HI R43, R27.reuse, 0x2, R42.reuse ;  /* 0x000000021b2b7819 */ /* 0x140fe20000010e2a */
[----:B------:R-:W-:Y:S01]  /*4c10*/  IMAD.SHL.U32 R27, R27, 0x4, RZ ;  /* 0x000000041b1b7824 */ /* 0x000fe200078e00ff */
[----:B------:R-:W-:Y:S02]  /*4c20*/  SHF.R.U32.HI R42, RZ, 0x1e, R42 ;  /* 0x0000001eff2a7819 */ /* 0x000fe4000001162a */
[----:B------:R-:W-:Y:S02]  /*4c30*/  SHF.R.S32.HI R28, RZ, 0x1f, R43 ;  /* 0x0000001fff1c7819 */ /* 0x000fe4000001142b */
[----:B0-----:R-:W-:Y:S02]  /*4c40*/  LOP3.LUT R48, R43, UR6, RZ, 0x3c, !PT ;  /* 0x000000062b307c12 */ /* 0x001fe4000f8e3cff */
        /* <DEDUP_REMOVED lines=9> */
.L_x_44:
[----:B------:R-:W-:Y:S01]  /*4ce0*/  FMUL R27, R26, R26 ;  /* 0x0000001a1a1b7220 */ /* 0x000fe20000400000 */
[C---:B------:R-:W-:Y:S01]  /*4cf0*/  LOP3.LUT R28, R43.reuse, 0x1, RZ, 0xc0, !PT ;  /* 0x000000012b1c7812 */ /* 0x040fe200078ec0ff */
[----:B------:R-:W-:Y:S02]  /*4d00*/  VIADD R29, R43, 0x1 ;  /* 0x000000012b1d7836 */ /* 0x000fe40000000000 */
[----:B------:R-:W-:Y:S01]  /*4d10*/  FFMA R45, R27, R45, -0.0013887860113754868507 ;  /* 0xbab607ed1b2d7423 */ /* 0x000fe2000000002d */
[----:B------:R-:W-:Y:S02]  /*4d20*/  ISETP.NE.U32.AND P0, PT, R28, 0x1, PT ;  /* 0x000000011c00780c */ /* 0x000fe40003f05070 */
[----:B------:R-:W-:Y:S02]  /*4d30*/  LOP3.LUT P1, RZ, R29, 0x2, RZ, 0xc0, !PT ;  /* 0x000000021dff7812 */ /* 0x000fe4000782c0ff */
[----:B------:R-:W-:Y:S02]  /*4d40*/  FSEL R46, R46, 0.041666727513074874878, !P0 ;  /* 0x3d2aaabb2e2e7808 */ /* 0x000fe40004000000 */
[----:B------:R-:W-:-:S02]  /*4d50*/  FSEL R28, R45, -0.00019574658654164522886, P0 ;  /* 0xb94d41532d1c7808 */ /* 0x000fc40000000000 */
[----:B------:R-:W-:Y:S02]  /*4d60*/  FSEL R26, R26, 1, !P0 ;  /* 0x3f8000001a1a7808 */ /* 0x000fe40004000000 */
[----:B------:R-:W-:Y:S01]  /*4d70*/  FSEL R47, -R47, -0.4999999701976776123, !P0 ;  /* 0xbeffffff2f2f7808 */ /* 0x000fe20004000100 */
[----:B------:R-:W-:Y:S01]  /*4d80*/  FFMA R28, R27, R28, R46 ;  /* 0x0000001c1b1c7223 */ /* 0x000fe2000000002e */
[----:B------:R-:W-:Y:S01]  /*4d90*/  FSETP.GT.AND P0, PT, R41, 9.9999999747524270788e-07, PT ;  /* 0x358637bd2900780b */ /* 0x000fe20003f04000 */
[C---:B------:R-:W-:Y:S02]  /*4da0*/  FFMA R29, R27.reuse, R26, RZ ;  /* 0x0000001a1b1d7223 */ /* 0x040fe400000000ff */
[----:B------:R-:W-:-:S04]  /*4db0*/  FFMA R28, R27, R28, R47 ;  /* 0x0000001c1b1c7223 */ /* 0x000fc8000000002f */
[----:B------:R-:W-:-:S04]  /*4dc0*/  FFMA R26, R29, R28, R26 ;  /* 0x0000001c1d1a7223 */ /* 0x000fc8000000001a */
[----:B------:R-:W-:-:S04]  /*4dd0*/  @P1 FADD R26, RZ, -R26 ;  /* 0x8000001aff1a1221 */ /* 0x000fc80000000000 */
[----:B------:R-:W-:Y:S01]  /*4de0*/  FMUL R42, R26, R39 ;  /* 0x000000271a2a7220 */ /* 0x000fe20000400000 */
[----:B------:R-:W-:Y:S06]  /*4df0*/  @!P0 BRA `(.L_x_38) ;  /* 0x0000000000408947 */ /* 0x000fec0003800000 */
[----:B------:R-:W0:Y:S01]  /*4e00*/  MUFU.RCP R28, R41 ;  /* 0x00000029001c7308 */ /* 0x000e220000001000 */
[----:B------:R-:W-:Y:S01]  /*4e10*/  FMUL R26, R44, R39 ;  /* 0x000000272c1a7220 */ /* 0x000fe20000400000 */
[----:B------:R-:W-:Y:S06]  /*4e20*/  BSSY.RECONVERGENT B1, `(.L_x_46) ;  /* 0x000000b000017945 */ /* 0x000fec0003800200 */
[----:B------:R-:W1:Y:S01]  /*4e30*/  FCHK P0, R26, R41 ;  /* 0x000000291a007302 */ /* 0x000e620000000000 */
[----:B0-----:R-:W-:-:S04]  /*4e40*/  FFMA R27, R28, -R41, 1 ;  /* 0x3f8000001c1b7423 */ /* 0x001fc80000000829 */
[----:B------:R-:W-:-:S04]  /*4e50*/  FFMA R27, R28, R27, R28 ;  /* 0x0000001b1c1b7223 */ /* 0x000fc8000000001c */
[----:B------:R-:W-:-:S04]  /*4e60*/  FFMA R28, R26, R27, RZ ;  /* 0x0000001b1a1c7223 */ /* 0x000fc800000000ff */
[----:B------:R-:W-:-:S04]  /*4e70*/  FFMA R29, R28, -R41, R26 ;  /* 0x800000291c1d7223 */ /* 0x000fc8000000001a */
[----:B------:R-:W-:Y:S01]  /*4e80*/  FFMA R27, R27, R29, R28 ;  /* 0x0000001d1b1b7223 */ /* 0x000fe2000000001c */
[----:B-1----:R-:W-:Y:S06]  /*4e90*/  @!P0 BRA `(.L_x_47) ;  /* 0x00000000000c8947 */ /* 0x002fec0003800000 */
[----:B------:R-:W-:-:S07]  /*4ea0*/  MOV R29, 0x4ec0 ;  /* 0x00004ec0001d7802 */ /* 0x000fce0000000f00 */
[----:B------:R-:W-:Y:S05]  /*4eb0*/  CALL.REL.NOINC `($__internal_1_$__cuda_sm3x_div_rn_noftz_f32_slowpath) ;  /* 0x0000000400ec7944 */ /* 0x000fea0003c00000 */
[----:B------:R-:W-:-:S07]  /*4ec0*/  IMAD.MOV.U32 R27, RZ, RZ, R43 ;  /* 0x000000ffff1b7224 */ /* 0x000fce00078e002b */
.L_x_47:
[----:B------:R-:W-:Y:S05]  /*4ed0*/  BSYNC.RECONVERGENT B1 ;  /* 0x0000000000017941 */ /* 0x000fea0003800200 */
.L_x_46:
[-C--:B------:R-:W-:Y:S01]  /*4ee0*/  FMUL R33, R33, R27.reuse ;  /* 0x0000001b21217220 */ /* 0x080fe20000400000 */
[----:B------:R-:W-:-:S07]  /*4ef0*/  FMUL R40, R40, R27 ;  /* 0x0000001b28287220 */ /* 0x000fce0000400000 */
.L_x_38:
[----:B------:R-:W-:Y:S05]  /*4f00*/  BSYNC.RECONVERGENT B0 ;  /* 0x0000000000007941 */ /* 0x000fea0003800200 */
.L_x_37:
[----:B------:R-:W0:Y:S01]  /*4f10*/  LDCU UR6, c[0x0][0x420] ;  /* 0x00008400ff0677ac */ /* 0x000e220008000800 */
[CCC-:B------:R-:W-:Y:S01]  /*4f20*/  FFMA R27, R33.reuse, R16.reuse, R12.reuse ;  /* 0x00000010211b7223 */ /* 0x1c0fe2000000000c */
[-C--:B------:R-:W-:Y:S01]  /*4f30*/  FFMA R26, R40, R16.reuse, R13 ;  /* 0x00000010281a7223 */ /* 0x080fe2000000000d */
[----:B------:R-:W-:Y:S01]  /*4f40*/  FFMA R46, R33, 2, R33 ;  /* 0x40000000212e7823 */ /* 0x000fe20000000021 */
[----:B------:R-:W1:Y:S01]  /*4f50*/  LDCU UR15, c[0x0][0x3d8] ;  /* 0x00007b00ff0f77ac */ /* 0x000e620008000800 */
[----:B------:R-:W-:Y:S01]  /*4f60*/  FFMA R28, R27, 2, R12 ;  /* 0x400000001b1c7823 */ /* 0x000fe2000000000c */
[C---:B------:R-:W-:Y:S01]  /*4f70*/  FFMA R29, R26.reuse, 2, R13 ;  /* 0x400000001a1d7823 */ /* 0x040fe2000000000d */
[----:B------:R-:W-:Y:S01]  /*4f80*/  FFMA R46, R33, 2, R46 ;  /* 0x40000000212e7823 */ /* 0x000fe2000000002e */
[----:B------:R-:W2:Y:S01]  /*4f90*/  LDCU.64 UR16, c[0x0][0x3e8] ;  /* 0x00007d00ff1077ac */ /* 0x000ea20008000a00 */
[----:B------:R-:W-:Y:S01]  /*4fa0*/  FFMA R44, R27, 2, R28 ;  /* 0x400000001b2c7823 */ /* 0x000fe2000000001c */
[----:B------:R-:W-:Y:S01]  /*4fb0*/  FFMA R29, R26, 2, R29 ;  /* 0x400000001a1d7823 */ /* 0x000fe2000000001d */
[----:B------:R-:W3:Y:S01]  /*4fc0*/  LDCU.128 UR20, c[0x0][0x3f0] ;  /* 0x00007e00ff1477ac */ /* 0x000ee20008000c00 */
[----:B------:R-:W4:Y:S01]  /*4fd0*/  LDCU.128 UR24, c[0x0][0x400] ;  /* 0x00008000ff1877ac */ /* 0x000f220008000c00 */
[----:B0-----:R-:W-:Y:S01]  /*4fe0*/  FADD R42, R42, -UR6 ;  /* 0x800000062a2a7e21 */ /* 0x001fe20008000000 */
[----:B------:R-:W0:Y:S03]  /*4ff0*/  LDCU UR6, c[0x0][0x3e4] ;  /* 0x00007c80ff0677ac */ /* 0x000e260008000800 */
[----:B------:R-:W-:Y:S01]  /*5000*/  FFMA R28, R42, R16, R25 ;  /* 0x000000102a1c7223 */ /* 0x000fe20000000019 */
[----:B-1----:R-:W-:Y:S01]  /*5010*/  FFMA R27, R33, UR15, R12 ;  /* 0x0000000f211b7c23 */ /* 0x002fe2000800000c */
[----:B------:R-:W-:-:S02]  /*5020*/  FFMA R26, R40, UR15, R13 ;  /* 0x0000000f281a7c23 */ /* 0x000fc4000800000d */
[--C-:B------:R-:W-:Y:S01]  /*5030*/  FFMA R39, R28, 2, R25.reuse ;  /* 0x400000001c277823 */ /* 0x100fe20000000019 */
[----:B------:R-:W-:Y:S01]  /*5040*/  FADD R44, R27, R44 ;  /* 0x0000002c1b2c7221 */ /* 0x000fe20000000000 */
[----:B------:R-:W-:Y:S01]  /*5050*/  FFMA R27, R42, UR15, R25 ;  /* 0x0000000f2a1b7c23 */ /* 0x000fe20008000019 */
[----:B------:R-:W-:Y:S01]  /*5060*/  FADD R29, R26, R29 ;  /* 0x0000001d1a1d7221 */ /* 0x000fe20000000000 */
[----:B------:R-:W-:Y:S01]  /*5070*/  FFMA R28, R28, 2, R39 ;  /* 0x400000001c1c7823 */ /* 0x000fe20000000027 */
[-C--:B------:R-:W-:Y:S01]  /*5080*/  FFMA R9, R44, R24.reuse, R9 ;  /* 0x000000182c097223 */ /* 0x080fe20000000009 */
[----:B------:R-:W-:Y:S01]  /*5090*/  FADD R39, R46, R33 ;  /* 0x000000212e277221 */ /* 0x000fe20000000000 */
[-C--:B------:R-:W-:Y:S01]  /*50a0*/  FFMA R10, R29, R24.reuse, R10 ;  /* 0x000000181d0a7223 */ /* 0x080fe2000000000a */
[----:B------:R-:W-:Y:S01]  /*50b0*/  FADD R28, R27, R28 ;  /* 0x0000001c1b1c7221 */ /* 0x000fe20000000000 */
[----:B------:R-:W-:Y:S01]  /*50c0*/  FADD R36, -R36, R9 ;  /* 0x0000000924247221 */ /* 0x000fe20000000100 */
[----:B------:R-:W-:Y:S01]  /*50d0*/  FFMA R27, R40, 2, R40 ;  /* 0x40000000281b7823 */ /* 0x000fe20000000028 */
[----:B------:R-:W-:Y:S01]  /*50e0*/  FADD R37, -R37, R10 ;  /* 0x0000000a25257221 */ /* 0x000fe20000000100 */
[----:B------:R-:W-:Y:S01]  /*50f0*/  FFMA R11, R28, R24, R11 ;  /* 0x000000181c0b7223 */ /* 0x000fe2000000000b */
[----:B0-----:R-:W-:Y:S01]  /*5100*/  FMUL R26, R36, UR6 ;  /* 0x00000006241a7c20 */ /* 0x001fe20008400000 */
[----:B------:R-:W-:Y:S01]  /*5110*/  FFMA R27, R40, 2, R27 ;  /* 0x40000000281b7823 */ /* 0x000fe2000000001b */
[----:B------:R-:W0:Y:S01]  /*5120*/  LDCU UR6, c[0x0][0x3c4] ;  /* 0x00007880ff0677ac */ /* 0x000e220008000800 */
[----:B------:R-:W-:Y:S01]  /*5130*/  FADD R38, -R38, R11 ;  /* 0x0000000b26267221 */ /* 0x000fe20000000100 */
[----:B------:R-:W-:Y:S01]  /*5140*/  FFMA R36, R36, R26, R23 ;  /* 0x0000001a24247223 */ /* 0x000fe20000000017 */
[----:B------:R-:W-:Y:S01]  /*5150*/  FADD R26, R27, R40 ;  /* 0x000000281b1a7221 */ /* 0x000fe20000000000 */
[----:B--2---:R-:W-:Y:S01]  /*5160*/  FMUL R27, R37, UR16 ;  /* 0x00000010251b7c20 */ /* 0x004fe20008400000 */
[----:B------:R-:W-:Y:S01]  /*5170*/  FFMA R23, R42, 2, R42 ;  /* 0x400000002a177823 */ /* 0x000fe2000000002a */
[-C--:B------:R-:W-:Y:S01]  /*5180*/  FFMA R12, R39, R24.reuse, R12 ;  /* 0x00000018270c7223 */ /* 0x080fe2000000000c */
[----:B------:R-:W-:Y:S01]  /*5190*/  FFMA R13, R26, R24, R13 ;  /* 0x000000181a0d7223 */ /* 0x000fe2000000000d */
[----:B------:R-:W-:Y:S01]  /*51a0*/  FFMA R27, R37, R27, R36 ;  /* 0x0000001b251b7223 */ /* 0x000fe20000000024 */
[----:B------:R-:W-:Y:S01]  /*51b0*/  FMUL R26, R38, UR17 ;  /* 0x00000011261a7c20 */ /* 0x000fe20008400000 */
[----:B------:R-:W-:Y:S01]  /*51c0*/  FFMA R23, R42, 2, R23 ;  /* 0x400000002a177823 */ /* 0x000fe20000000017 */
[----:B------:R-:W-:Y:S01]  /*51d0*/  FADD R31, -R31, R12 ;  /* 0x0000000c1f1f7221 */ /* 0x000fe20000000100 */
[----:B------:R-:W1:Y:S01]  /*51e0*/  LDCU.64 UR16, c[0x0][0x3c8] ;  /* 0x00007900ff1077ac */ /* 0x000e620008000a00 */
[----:B------:R-:W-:Y:S01]  /*51f0*/  FFMA R38, R38, R26, R27 ;  /* 0x0000001a26267223 */ /* 0x000fe2000000001b */
[----:B------:R-:W-:Y:S01]  /*5200*/  FADD R28, R42, R23 ;  /* 0x000000172a1c7221 */ /* 0x000fe20000000000 */
[----:B------:R-:W2:Y:S01]  /*5210*/  LDC.64 R26, c[0x0][0x428] ;  /* 0x00010a00ff1a7b82 */ /* 0x000ea20000000a00 */
[----:B------:R-:W5:Y:S01]  /*5220*/  LDCU UR15, c[0x0][0x3d4] ;  /* 0x00007a80ff0f77ac */ /* 0x000f620008000800 */
[----:B---3--:R-:W-:Y:S01]  /*5230*/  FMUL R23, R31, UR20 ;  /* 0x000000141f177c20 */ /* 0x008fe20008400000 */
[----:B------:R-:W-:Y:S01]  /*5240*/  FADD R32, -R32, R13 ;  /* 0x0000000d20207221 */ /* 0x000fe20000000100 */
[----:B------:R-:W-:Y:S01]  /*5250*/  FFMA R25, R28, R24, R25 ;  /* 0x000000181c197223 */ /* 0x000fe20000000019 */
[----:B0-----:R-:W-:Y:S01]  /*5260*/  FADD R33, R33, -UR6 ;  /* 0x8000000621217e21 */ /* 0x001fe20008000000 */
[----:B------:R-:W-:Y:S01]  /*5270*/  FFMA R31, R31, R23, R38 ;  /* 0x000000171f1f7223 */ /* 0x000fe20000000026 */
[----:B------:R-:W-:Y:S01]  /*5280*/  FMUL R28, R32, UR21 ;  /* 0x00000015201c7c20 */ /* 0x000fe20008400000 */
[----:B------:R-:W-:Y:S01]  /*5290*/  FADD R30, -R30, R25 ;  /* 0x000000191e1e7221 */ /* 0x000fe20000000100 */
[----:B------:R-:W-:Y:S01]  /*52a0*/  FADD R23, R33, -UR6 ;  /* 0x8000000621177e21 */ /* 0x000fe20008000000 */
[----:B------:R-:W0:Y:S01]  /*52b0*/  LDCU UR6, c[0x0][0x410] ;  /* 0x00008200ff0677ac */ /* 0x000e220008000800 */
[----:B------:R-:W-:Y:S01]  /*52c0*/  FFMA R31, R32, R28, R31 ;  /* 0x0000001c201f7223 */ /* 0x000fe2000000001f */
[----:B------:R-:W-:Y:S01]  /*52d0*/  FMUL R28, R30, UR22 ;  /* 0x000000161e1c7c20 */ /* 0x000fe20008400000 */
[----:B------:R-:W-:Y:S01]  /*52e0*/  FMUL R32, R23, UR23 ;  /* 0x0000001717207c20 */ /* 0x000fe20008400000 */
[----:B------:R-:W-:Y:S01]  /*52f0*/  FADD R6, R33, -R6 ;  /* 0x8000000621067221 */ /* 0x000fe20000000000 */
[----:B-1----:R-:W-:Y:S01]  /*5300*/  FADD R40, R40, -UR16 ;  /* 0x8000001028287e21 */ /* 0x002fe20008000000 */
[----:B------:R-:W-:Y:S01]  /*5310*/  FFMA R30, R30, R28, R31 ;  /* 0x0000001c1e1e7223 */ /* 0x000fe2000000001f */
[----:B------:R-:W-:-:S02]  /*5320*/  FADD R29, R42, -UR17 ;  /* 0x800000112a1d7e21 */ /* 0x000fc40008000000 */
[----:B------:R-:W-:Y:S01]  /*5330*/  FADD R28, R40, -UR16 ;  /* 0x80000010281c7e21 */ /* 0x000fe20008000000 */
[----:B------:R-:W-:Y:S01]  /*5340*/  FFMA R31, R23, R32, R30 ;  /* 0x00000020171f7223 */ /* 0x000fe2000000001e */
[----:B-----5:R-:W-:Y:S02]  /*5350*/  IMAD R23, R35, UR15, R14 ;  /* 0x0000000f23177c24 */ /* 0x020fe4000f8e020e */
[----:B------:R-:W-:Y:S01]  /*5360*/  FADD R14, R29, -UR17 ;  /* 0x800000111d0e7e21 */ /* 0x000fe20008000000 */
[----:B----4-:R-:W-:Y:S01]  /*5370*/  FMUL R30, R28, UR24 ;  /* 0x000000181c1e7c20 */ /* 0x010fe20008400000 */
[----:B------:R-:W-:Y:S01]  /*5380*/  FADD R7, R40, -R7 ;  /* 0x8000000728077221 */ /* 0x000fe20000000000 */
[----:B--2---:R-:W-:-:S04]  /*5390*/  IMAD.WIDE R26, R23, 0xc, R26 ;  /* 0x0000000c171a7825 */ /* 0x004fc800078e021a */
[----:B------:R-:W-:Y:S01]  /*53a0*/  FMUL R23, R14, UR25 ;  /* 0x000000190e177c20 */ /* 0x000fe20008400000 */
[----:B------:R-:W-:Y:S01]  /*53b0*/  FFMA R31, R28, R30, R31 ;  /* 0x0000001e1c1f7223 */ /* 0x000fe2000000001f */
[----:B------:R-:W-:Y:S01]  /*53c0*/  UISETP.NE.AND UP1, UPT, UR5, UR15, UPT ;  /* 0x0000000f0500728c */ /* 0x000fe2000bf25270 */
[----:B------:R-:W-:Y:S01]  /*53d0*/  FMUL R28, R7, UR27 ;  /* 0x0000001b071c7c20 */ /* 0x000fe20008400000 */
[----:B------:R3:W-:Y:S01]  /*53e0*/  STG.E desc[UR10][R26.64], R33 ;  /* 0x000000211a007986 */ /* 0x0007e2000c10190a */
[----:B------:R-:W-:Y:S01]  /*53f0*/  FFMA R23, R14, R23, R31 ;  /* 0x000000170e177223 */ /* 0x000fe2000000001f */
[C---:B------:R-:W-:Y:S02]  /*5400*/  FMUL R14, R6.reuse, UR26 ;  /* 0x0000001a060e7c20 */ /* 0x040fe40008400000 */
[----:B------:R3:W-:Y:S02]  /*5410*/  STG.E desc[UR10][R26.64+0x4], R40 ;  /* 0x000004281a007986 */ /* 0x0007e4000c10190a */
[----:B------:R-:W-:Y:S01]  /*5420*/  FFMA R14, R6, R14, R23 ;  /* 0x0000000e060e7223 */ /* 0x000fe20000000017 */
[----:B------:R-:W-:Y:S01]  /*5430*/  FADD R23, R29, -R8 ;  /* 0x800000081d177221 */ /* 0x000fe20000000000 */
[----:B------:R3:W-:Y:S01]  /*5440*/  STG.E desc[UR10][R26.64+0x8], R29 ;  /* 0x0000081d1a007986 */ /* 0x0007e2000c10190a */
[----:B------:R-:W-:-:S02]  /*5450*/  IMAD.MOV.U32 R8, RZ, RZ, R29 ;  /* 0x000000ffff087224 */ /* 0x000fc400078e001d */
[----:B------:R-:W-:Y:S01]  /*5460*/  FFMA R14, R7, R28, R14 ;  /* 0x0000001c070e7223 */ /* 0x000fe2000000000e */
[----:B0-----:R-:W-:Y:S01]  /*5470*/  FMUL R6, R23, UR6 ;  /* 0x0000000617067c20 */ /* 0x001fe20008400000 */
[----:B------:R-:W-:-:S03]  /*5480*/  IMAD.MOV.U32 R7, RZ, RZ, R40 ;  /* 0x000000ffff077224 */ /* 0x000fc600078e0028 */
[----:B------:R-:W-:Y:S01]  /*5490*/  FFMA R23, R23, R6, R14 ;  /* 0x0000000617177223 */ /* 0x000fe2000000000e */
[----:B------:R-:W-:Y:S01]  /*54a0*/  IMAD.MOV.U32 R6, RZ, RZ, R33 ;  /* 0x000000ffff067224 */ /* 0x000fe200078e0021 */
[----:B------:R-:W-:Y:S06]  /*54b0*/  BRA.U UP1, `(.L_x_48) ;  /* 0xffffffd501dc7547 */ /* 0x000fec000b83ffff */
.L_x_11:
[----:B------:R-:W0:Y:S02]  /*54c0*/  LDCU.64 UR16, c[0x0][0x430] ;  /* 0x00008600ff1077ac */ /* 0x000e240008000a00 */
[----:B012---:R-:W-:-:S04]  /*54d0*/  LEA R2, P0, R35, UR16, 0x2 ;  /* 0x0000001023027c11 */ /* 0x007fc8000f8010ff */
[----:B------:R-:W-:-:S05]  /*54e0*/  LEA.HI.X R3, R35, UR17, R34, 0x2, P0 ;  /* 0x0000001123037c11 */ /* 0x000fca00080f1422 */
[----:B------:R-:W-:Y:S01]  /*54f0*/  STG.E desc[UR10][R2.64], R23 ;  /* 0x0000001702007986 */ /* 0x000fe2000c10190a */
[----:B------:R-:W-:Y:S05]  /*5500*/  EXIT ;  /* 0x000000000000794d */ /* 0x000fea0003800000 */
        .weak           $__internal_0_$__cuda_sm20_sqrt_rn_f32_slowpath
        .type           $__internal_0_$__cuda_sm20_sqrt_rn_f32_slowpath,@function
        .size           $__internal_0_$__cuda_sm20_sqrt_rn_f32_slowpath,($__internal_1_$__cuda_sm3x_div_rn_noftz_f32_slowpath - $__internal_0_$__cuda_sm20_sqrt_rn_f32_slowpath)
$__internal_0_$__cuda_sm20_sqrt_rn_f32_slowpath:
[----:B------:R-:W-:-:S13]  /*5510*/  LOP3.LUT P0, RZ, R26, 0x7fffffff, RZ, 0xc0, !PT ;  /* 0x7fffffff1aff7812 */ /* 0x000fda000780c0ff */
[----:B------:R-:W-:Y:S01]  /*5520*/  @!P0 IMAD.MOV.U32 R45, RZ, RZ, R26 ;  /* 0x000000ffff2d8224 */ /* 0x000fe200078e001a */
[----:B------:R-:W-:Y:S06]  /*5530*/  @!P0 BRA `(.L_x_49) ;  /* 0x0000000000408947 */ /* 0x000fec0003800000 */
[----:B------:R-:W-:-:S13]  /*5540*/  FSETP.GEU.FTZ.AND P0, PT, R26, RZ, PT ;  /* 0x000000ff1a00720b */ /* 0x000fda0003f1e000 */
[----:B------:R-:W-:Y:S01]  /*5550*/  @!P0 IMAD.MOV.U32 R45, RZ, RZ, 0x7fffffff ;  /* 0x7fffffffff2d8424 */ /* 0x000fe200078e00ff */
[----:B------:R-:W-:Y:S06]  /*5560*/  @!P0 BRA `(.L_x_49) ;  /* 0x0000000000348947 */ /* 0x000fec0003800000 */
[----:B------:R-:W-:-:S13]  /*5570*/  FSETP.GTU.FTZ.AND P0, PT, |R26|, +INF , PT ;  /* 0x7f8000001a00780b */ /* 0x000fda0003f1c200 */
[----:B------:R-:W-:Y:S01]  /*5580*/  @P0 FADD.FTZ R45, R26, 1 ;  /* 0x3f8000001a2d0421 */ /* 0x000fe20000010000 */
[----:B------:R-:W-:Y:S06]  /*5590*/  @P0 BRA `(.L_x_49) ;  /* 0x0000000000280947 */ /* 0x000fec0003800000 */
[----:B------:R-:W-:-:S13]  /*55a0*/  FSETP.NEU.FTZ.AND P0, PT, |R26|, +INF , PT ;  /* 0x7f8000001a00780b */ /* 0x000fda0003f1d200 */
[----:B------:R-:W-:-:S04]  /*55b0*/  @P0 FFMA R46, R26, 1.84467440737095516160e+19, RZ ;  /* 0x5f8000001a2e0823 */ /* 0x000fc800000000ff */
[----:B------:R-:W0:Y:S02]  /*55c0*/  @P0 MUFU.RSQ R47, R46 ;  /* 0x0000002e002f0308 */ /* 0x000e240000001400 */
[----:B0-----:R-:W-:Y:S01]  /*55d0*/  @P0 FMUL.FTZ R27, R46, R47 ;  /* 0x0000002f2e1b0220 */ /* 0x001fe20000410000 */
[----:B------:R-:W-:-:S03]  /*55e0*/  @P0 FMUL.FTZ R44, R47, 0.5 ;  /* 0x3f0000002f2c0820 */ /* 0x000fc60000410000 */
[----:B------:R-:W-:-:S04]  /*55f0*/  @P0 FADD.FTZ R45, -R27, -RZ ;  /* 0x800000ff1b2d0221 */ /* 0x000fc80000010100 */
[----:B------:R-:W-:Y:S01]  /*5600*/  @P0 FFMA R48, R27, R45, R46 ;  /* 0x0000002d1b300223 */ /* 0x000fe2000000002e */
[----:B------:R-:W-:-:S03]  /*5610*/  @!P0 IMAD.MOV.U32 R45, RZ, RZ, R26 ;  /* 0x000000ffff2d8224 */ /* 0x000fc600078e001a */
[----:B------:R-:W-:-:S04]  /*5620*/  @P0 FFMA R44, R48, R44, R27 ;  /* 0x0000002c302c0223 */ /* 0x000fc8000000001b */
[----:B------:R-:W-:-:S07]  /*5630*/  @P0 FMUL.FTZ R45, R44, 2.3283064365386962891e-10 ;  /* 0x2f8000002c2d0820 */ /* 0x000fce0000410000 */
.L_x_49:
[----:B------:R-:W-:Y:S02]  /*5640*/  IMAD.MOV.U32 R26, RZ, RZ, R41 ;  /* 0x000000ffff1a7224 */ /* 0x000fe400078e0029 */
[----:B------:R-:W-:-:S04]  /*5650*/  IMAD.MOV.U32 R27, RZ, RZ, 0x0 ;  /* 0x00000000ff1b7424 */ /* 0x000fc800078e00ff */
[----:B------:R-:W-:Y:S05]  /*5660*/  RET.REL.NODEC R26 `(mppi_kernel) ;  /* 0xffffffa81a647950 */ /* 0x000fea0003c3ffff */
        .weak           $__internal_1_$__cuda_sm3x_div_rn_noftz_f32_slowpath
        .type           $__internal_1_$__cuda_sm3x_div_rn_noftz_f32_slowpath,@function
        .size           $__internal_1_$__cuda_sm3x_div_rn_noftz_f32_slowpath,(.L_x_63 - $__internal_1_$__cuda_sm3x_div_rn_noftz_f32_slowpath)
$__internal_1_$__cuda_sm3x_div_rn_noftz_f32_slowpath:
[----:B------:R-:W-:Y:S01]  /*5670*/  SHF.R.U32.HI R27, RZ, 0x17, R41 ;  /* 0x00000017ff1b7819 */ /* 0x000fe20000011629 */
[----:B------:R-:W-:Y:S01]  /*5680*/  BSSY.RECONVERGENT B2, `(.L_x_50) ;  /* 0x0000062000027945 */ /* 0x000fe20003800200 */
[----:B------:R-:W-:Y:S02]  /*5690*/  SHF.R.U32.HI R44, RZ, 0x17, R26 ;  /* 0x00000017ff2c7819 */ /* 0x000fe4000001161a */
[----:B------:R-:W-:Y:S02]  /*56a0*/  LOP3.LUT R27, R27, 0xff, RZ, 0xc0, !PT ;  /* 0x000000ff1b1b7812 */ /* 0x000fe400078ec0ff */
[----:B------:R-:W-:-:S03]  /*56b0*/  LOP3.LUT R44, R44, 0xff, RZ, 0xc0, !PT ;  /* 0x000000ff2c2c7812 */ /* 0x000fc600078ec0ff */
[----:B------:R-:W-:Y:S02]  /*56c0*/  VIADD R46, R27, 0xffffffff ;  /* 0xffffffff1b2e7836 */ /* 0x000fe40000000000 */
[----:B------:R-:W-:-:S03]  /*56d0*/  VIADD R45, R44, 0xffffffff ;  /* 0xffffffff2c2d7836 */ /* 0x000fc60000000000 */
[----:B------:R-:W-:-:S04]  /*56e0*/  ISETP.GT.U32.AND P0, PT, R46, 0xfd, PT ;  /* 0x000000fd2e00780c */ /* 0x000fc80003f04070 */
[----:B------:R-:W-:-:S13]  /*56f0*/  ISETP.GT.U32.OR P0, PT, R45, 0xfd, P0 ;  /* 0x000000fd2d00780c */ /* 0x000fda0000704470 */
[----:B------:R-:W-:Y:S01]  /*5700*/  @!P0 IMAD.MOV.U32 R43, RZ, RZ, RZ ;  /* 0x000000ffff2b8224 */ /* 0x000fe200078e00ff */
[----:B------:R-:W-:Y:S06]  /*5710*/  @!P0 BRA `(.L_x_51) ;  /* 0x00000000005c8947 */ /* 0x000fec0003800000 */
[----:B------:R-:W-:Y:S02]  /*5720*/  FSETP.GTU.FTZ.AND P0, PT, |R26|, +INF , PT ;  /* 0x7f8000001a00780b */ /* 0x000fe40003f1c200 */
[----:B------:R-:W-:-:S04]  /*5730*/  FSETP.GTU.FTZ.AND P1, PT, |R41|, +INF , PT ;  /* 0x7f8000002900780b */ /* 0x000fc80003f3c200 */
[----:B------:R-:W-:-:S13]  /*5740*/  PLOP3.LUT P0, PT, P0, P1, PT, 0xf8, 0x8f ;  /* 0x00000000008f781c */ /* 0x000fda0000703f70 */
[----:B------:R-:W-:Y:S05]  /*5750*/  @P0 BRA `(.L_x_52) ;  /* 0x00000004004c0947 */ /* 0x000fea0003800000 */
[----:B------:R-:W-:-:S13]  /*5760*/  LOP3.LUT P0, RZ, R41, 0x7fffffff, R26, 0xc8, !PT ;  /* 0x7fffffff29ff7812 */ /* 0x000fda000780c81a */
[----:B------:R-:W-:Y:S05]  /*5770*/  @!P0 BRA `(.L_x_53) ;  /* 0x00000004003c8947 */ /* 0x000fea0003800000 */
[C---:B------:R-:W-:Y:S02]  /*5780*/  FSETP.NEU.FTZ.AND P0, PT, |R26|.reuse, +INF , PT ;  /* 0x7f8000001a00780b */ /* 0x040fe40003f1d200 */
[----:B------:R-:W-:Y:S02]  /*5790*/  FSETP.NEU.FTZ.AND P3, PT, |R41|, +INF , PT ;  /* 0x7f8000002900780b */ /* 0x000fe40003f7d200 */
[----:B------:R-:W-:-:S11]  /*57a0*/  FSETP.NEU.FTZ.AND P1, PT, |R26|, +INF , PT ;  /* 0x7f8000001a00780b */ /* 0x000fd60003f3d200 */
[----:B------:R-:W-:Y:S05]  /*57b0*/  @!P3 BRA !P0, `(.L_x_53) ;  /* 0x00000004002cb947 */ /* 0x000fea0004000000 */
[----:B------:R-:W-:-:S04]  /*57c0*/  LOP3.LUT P0, RZ, R26, 0x7fffffff, RZ, 0xc0, !PT ;  /* 0x7fffffff1aff7812 */ /* 0x000fc8000780c0ff */
[----:B------:R-:W-:-:S13]  /*57d0*/  PLOP3.LUT P0, PT, P3, P0, PT, 0x2f, 0xf2 ;  /* 0x0000000000f2781c */ /* 0x000fda0001f00577 */
[----:B------:R-:W-:Y:S05]  /*57e0*/  @P0 BRA `(.L_x_54) ;  /* 0x0000000400180947 */ /* 0x000fea0003800000 */
[----:B------:R-:W-:-:S04]  /*57f0*/  LOP3.LUT P0, RZ, R41, 0x7fffffff, RZ, 0xc0, !PT ;  /* 0x7fffffff29ff7812 */ /* 0x000fc8000780c0ff */
[----:B------:R-:W-:-:S13]  /*5800*/  PLOP3.LUT P0, PT, P1, P0, PT, 0x2f, 0xf2 ;  /* 0x0000000000f2781c */ /* 0x000fda0000f00577 */
[----:B------:R-:W-:Y:S05]  /*5810*/  @P0 BRA `(.L_x_55) ;  /* 0x0000000400000947 */ /* 0x000fea0003800000 */
[----:B------:R-:W-:Y:S02]  /*5820*/  ISETP.GE.AND P0, PT, R45, RZ, PT ;  /* 0x000000ff2d00720c */ /* 0x000fe40003f06270 */
[----:B------:R-:W-:-:S11]  /*5830*/  ISETP.GE.AND P1, PT, R46, RZ, PT ;  /* 0x000000ff2e00720c */ /* 0x000fd60003f26270 */
[----:B------:R-:W-:Y:S02]  /*5840*/  @P0 IMAD.MOV.U32 R43, RZ, RZ, RZ ;  /* 0x000000ffff2b0224 */ /* 0x000fe400078e00ff */
[----:B------:R-:W-:Y:S01]  /*5850*/  @!P0 FFMA R26, R26, 1.84467440737095516160e+19, RZ ;  /* 0x5f8000001a1a8823 */ /* 0x000fe200000000ff */
[----:B------:R-:W-:Y:S02]  /*5860*/  @!P0 IMAD.MOV.U32 R43, RZ, RZ, -0x40 ;  /* 0xffffffc0ff2b8424 */ /* 0x000fe400078e00ff */
[----:B------:R-:W-:Y:S02]  /*5870*/  @!P1 FFMA R41, R41, 1.84467440737095516160e+19, RZ ;  /* 0x5f80000029299823 */ /* 0x000fe400000000ff */
[----:B------:R-:W-:-:S07]  /*5880*/  @!P1 VIADD R43, R43, 0x40 ;  /* 0x000000402b2b9836 */ /* 0x000fce0000000000 */
.L_x_51:
[----:B------:R-:W-:Y:S01]  /*5890*/  LEA R46, R27, 0xc0800000, 0x17 ;  /* 0xc08000001b2e7811 */ /* 0x000fe200078eb8ff */
[----:B------:R-:W-:Y:S01]  /*58a0*/  VIADD R44, R44, 0xffffff81 ;  /* 0xffffff812c2c7836 */ /* 0x000fe20000000000 */
[----:B------:R-:W-:Y:S03]  /*58b0*/  BSSY.RECONVERGENT B3, `(.L_x_56) ;  /* 0x0000035000037945 */ /* 0x000fe60003800200 */
[----:B------:R-:W-:Y:S02]  /*58c0*/  IMAD.IADD R47, R41, 0x1, -R46 ;  /* 0x00000001292f7824 */ /* 0x000fe400078e0a2e */
[C---:B------:R-:W-:Y:S01]  /*58d0*/  IMAD R26, R44.reuse, -0x800000, R26 ;  /* 0xff8000002c1a7824 */ /* 0x040fe200078e021a */
[----:B------:R-:W-:Y:S01]  /*58e0*/  IADD3 R44, PT, PT, R44, 0x7f, -R27 ;  /* 0x0000007f2c2c7810 */ /* 0x000fe20007ffe81b */
[----:B------:R-:W0:Y:S01]  /*58f0*/  MUFU.RCP R46, R47 ;  /* 0x0000002f002e7308 */ /* 0x000e220000001000 */
[----:B------:R-:W-:-:S03]  /*5900*/  FADD.FTZ R45, -R47, -RZ ;  /* 0x800000ff2f2d7221 */ /* 0x000fc60000010100 */
[----:B------:R-:W-:Y:S02]  /*5910*/  IMAD.IADD R44, R44, 0x1, R43 ;  /* 0x000000012c2c7824 */ /* 0x000fe400078e022b */
[----:B0-----:R-:W-:-:S04]  /*5920*/  FFMA R41, R46, R45, 1 ;  /* 0x3f8000002e297423 */ /* 0x001fc8000000002d */
[----:B------:R-:W-:-:S04]  /*5930*/  FFMA R41, R46, R41, R46 ;  /* 0x000000292e297223 */ /* 0x000fc8000000002e */
[----:B------:R-:W-:-:S04]  /*5940*/  FFMA R46, R26, R41, RZ ;  /* 0x000000291a2e7223 */ /* 0x000fc800000000ff */
[----:B------:R-:W-:-:S04]  /*5950*/  FFMA R48, R45, R46, R26 ;  /* 0x0000002e2d307223 */ /* 0x000fc8000000001a */
[----:B------:R-:W-:-:S04]  /*5960*/  FFMA R46, R41, R48, R46 ;  /* 0x00000030292e7223 */ /* 0x000fc8000000002e */
[----:B------:R-:W-:-:S04]  /*5970*/  FFMA R45, R45, R46, R26 ;  /* 0x0000002e2d2d7223 */ /* 0x000fc8000000001a */
[----:B------:R-:W-:-:S05]  /*5980*/  FFMA R26, R41, R45, R46 ;  /* 0x0000002d291a7223 */ /* 0x000fca000000002e */
[----:B------:R-:W-:-:S04]  /*5990*/  SHF.R.U32.HI R27, RZ, 0x17, R26 ;  /* 0x00000017ff1b7819 */ /* 0x000fc8000001161a */
[----:B------:R-:W-:-:S05]  /*59a0*/  LOP3.LUT R27, R27, 0xff, RZ, 0xc0, !PT ;  /* 0x000000ff1b1b7812 */ /* 0x000fca00078ec0ff */
[----:B------:R-:W-:-:S04]  /*59b0*/  IMAD.IADD R43, R27, 0x1, R44 ;  /* 0x000000011b2b7824 */ /* 0x000fc800078e022c */
[----:B------:R-:W-:-:S05]  /*59c0*/  VIADD R27, R43, 0xffffffff ;  /* 0xffffffff2b1b7836 */ /* 0x000fca0000000000 */
[----:B------:R-:W-:-:S13]  /*59d0*/  ISETP.GE.U32.AND P0, PT, R27, 0xfe, PT ;  /* 0x000000fe1b00780c */ /* 0x000fda0003f06070 */
[----:B------:R-:W-:Y:S05]  /*59e0*/  @!P0 BRA `(.L_x_57) ;  /* 0x0000000000808947 */ /* 0x000fea0003800000 */
[----:B------:R-:W-:-:S13]  /*59f0*/  ISETP.GT.AND P0, PT, R43, 0xfe, PT ;  /* 0x000000fe2b00780c */ /* 0x000fda0003f04270 */
[----:B------:R-:W-:Y:S05]  /*5a00*/  @P0 BRA `(.L_x_58) ;  /* 0x00000000006c0947 */ /* 0x000fea0003800000 */
[----:B------:R-:W-:-:S13]  /*5a10*/  ISETP.GE.AND P0, PT, R43, 0x1, PT ;  /* 0x000000012b00780c */ /* 0x000fda0003f06270 */
[----:B------:R-:W-:Y:S05]  /*5a20*/  @P0 BRA `(.L_x_59) ;  /* 0x0000000000740947 */ /* 0x000fea0003800000 */
[----:B------:R-:W-:Y:S02]  /*5a30*/  ISETP.GE.AND P0, PT, R43, -0x18, PT ;  /* 0xffffffe82b00780c */ /* 0x000fe40003f06270 */
[----:B------:R-:W-:-:S11]  /*5a40*/  LOP3.LUT R26, R26, 0x80000000, RZ, 0xc0, !PT ;  /* 0x800000001a1a7812 */ /* 0x000fd600078ec0ff */
[----:B------:R-:W-:Y:S05]  /*5a50*/  @!P0 BRA `(.L_x_59) ;  /* 0x0000000000688947 */ /* 0x000fea0003800000 */
[-CC-:B------:R-:W-:Y:S01]  /*5a60*/  FFMA.RZ R27, R41, R45.reuse, R46.reuse ;  /* 0x0000002d291b7223 */ /* 0x180fe2000000c02e */
[C---:B------:R-:W-:Y:S02]  /*5a70*/  ISETP.NE.AND P3, PT, R43.reuse, RZ, PT ;  /* 0x000000ff2b00720c */ /* 0x040fe40003f65270 */
[----:B------:R-:W-:Y:S02]  /*5a80*/  ISETP.NE.AND P1, PT, R43, RZ, PT ;  /* 0x000000ff2b00720c */ /* 0x000fe40003f25270 */
[----:B------:R-:W-:Y:S01]  /*5a90*/  LOP3.LUT R44, R27, 0x7fffff, RZ, 0xc0, !PT ;  /* 0x007fffff1b2c7812 */ /* 0x000fe200078ec0ff */
[CCC-:B------:R-:W-:Y:S01]  /*5aa0*/  FFMA.RP R27, R41.reuse, R45.reuse, R46.reuse ;  /* 0x0000002d291b7223 */ /* 0x1c0fe2000000802e */
[----:B------:R-:W-:Y:S01]  /*5ab0*/  FFMA.RM R46, R41, R45, R46 ;  /* 0x0000002d292e7223 */ /* 0x000fe2000000402e */
[----:B------:R-:W-:Y:S01]  /*5ac0*/  VIADD R41, R43, 0x20 ;  /* 0x000000202b297836 */ /* 0x000fe20000000000 */
[----:B------:R-:W-:Y:S01]  /*5ad0*/  LOP3.LUT R44, R44, 0x800000, RZ, 0xfc, !PT ;  /* 0x008000002c2c7812 */ /* 0x000fe200078efcff */
[----:B------:R-:W-:-:S02]  /*5ae0*/  IMAD.MOV R43, RZ, RZ, -R43 ;  /* 0x000000ffff2b7224 */ /* 0x000fc400078e0a2b */
[----:B------:R-:W-:Y:S02]  /*5af0*/  FSETP.NEU.FTZ.AND P0, PT, R27, R46, PT ;  /* 0x0000002e1b00720b */ /* 0x000fe40003f1d000 */
[----:B------:R-:W-:Y:S02]  /*5b00*/  SHF.L.U32 R41, R44, R41, RZ ;  /* 0x000000292c297219 */ /* 0x000fe400000006ff */
[----:B------:R-:W-:Y:S02]  /*5b10*/  SEL R27, R43, RZ, P3 ;  /* 0x000000ff2b1b7207 */ /* 0x000fe40001800000 */
[----:B------:R-:W-:Y:S02]  /*5b20*/  ISETP.NE.AND P1, PT, R41, RZ, P1 ;  /* 0x000000ff2900720c */ /* 0x000fe40000f25270 */
[----:B------:R-:W-:Y:S02]  /*5b30*/  SHF.R.U32.HI R27, RZ, R27, R44 ;  /* 0x0000001bff1b7219 */ /* 0x000fe4000001162c */
[----:B------:R-:W-:-:S02]  /*5b40*/  PLOP3.LUT P0, PT, P0, P1, PT, 0xf8, 0x8f ;  /* 0x00000000008f781c */ /* 0x000fc40000703f70 */
[----:B------:R-:W-:Y:S02]  /*5b50*/  SHF.R.U32.HI R44, RZ, 0x1, R27 ;  /* 0x00000001ff2c7819 */ /* 0x000fe4000001161b */
[----:B------:R-:W-:-:S04]  /*5b60*/  SEL R41, RZ, 0x1, !P0 ;  /* 0x00000001ff297807 */ /* 0x000fc80004000000 */
[----:B------:R-:W-:-:S04]  /*5b70*/  LOP3.LUT R46, R41, 0x1, R44, 0xf8, !PT ;  /* 0x00000001292e7812 */ /* 0x000fc800078ef82c */
[----:B------:R-:W-:-:S05]  /*5b80*/  LOP3.LUT R27, R46, R27, RZ, 0xc0, !PT ;  /* 0x0000001b2e1b7212 */ /* 0x000fca00078ec0ff */
[----:B------:R-:W-:-:S05]  /*5b90*/  IMAD.IADD R27, R44, 0x1, R27 ;  /* 0x000000012c1b7824 */ /* 0x000fca00078e021b */
[----:B------:R-:W-:Y:S01]  /*5ba0*/  LOP3.LUT R26, R27, R26, RZ, 0xfc, !PT ;  /* 0x0000001a1b1a7212 */ /* 0x000fe200078efcff */
[----:B------:R-:W-:Y:S06]  /*5bb0*/  BRA `(.L_x_59) ;  /* 0x0000000000107947 */ /* 0x000fec0003800000 */
.L_x_58:
[----:B------:R-:W-:-:S04]  /*5bc0*/  LOP3.LUT R26, R26, 0x80000000, RZ, 0xc0, !PT ;  /* 0x800000001a1a7812 */ /* 0x000fc800078ec0ff */
[----:B------:R-:W-:Y:S01]  /*5bd0*/  LOP3.LUT R26, R26, 0x7f800000, RZ, 0xfc, !PT ;  /* 0x7f8000001a1a7812 */ /* 0x000fe200078efcff */
[----:B------:R-:W-:Y:S06]  /*5be0*/  BRA `(.L_x_59) ;  /* 0x0000000000047947 */ /* 0x000fec0003800000 */
.L_x_57:
[----:B------:R-:W-:-:S07]  /*5bf0*/  IMAD R26, R44, 0x800000, R26 ;  /* 0x008000002c1a7824 */ /* 0x000fce00078e021a */
.L_x_59:
[----:B------:R-:W-:Y:S05]  /*5c00*/  BSYNC.RECONVERGENT B3 ;  /* 0x0000000000037941 */ /* 0x000fea0003800200 */
.L_x_56:
[----:B------:R-:W-:Y:S05]  /*5c10*/  BRA `(.L_x_60) ;  /* 0x0000000000207947 */ /* 0x000fea0003800000 */
.L_x_55:
[----:B------:R-:W-:-:S04]  /*5c20*/  LOP3.LUT R26, R41, 0x80000000, R26, 0x48, !PT ;  /* 0x80000000291a7812 */ /* 0x000fc800078e481a */
[----:B------:R-:W-:Y:S01]  /*5c30*/  LOP3.LUT R26, R26, 0x7f800000, RZ, 0xfc, !PT ;  /* 0x7f8000001a1a7812 */ /* 0x000fe200078efcff */
[----:B------:R-:W-:Y:S06]  /*5c40*/  BRA `(.L_x_60) ;  /* 0x0000000000147947 */ /* 0x000fec0003800000 */
.L_x_54:
[----:B------:R-:W-:Y:S01]  /*5c50*/  LOP3.LUT R26, R41, 0x80000000, R26, 0x48, !PT ;  /* 0x80000000291a7812 */ /* 0x000fe200078e481a */
[----:B------:R-:W-:Y:S06]  /*5c60*/  BRA `(.L_x_60) ;  /* 0x00000000000c7947 */ /* 0x000fec0003800000 */
.L_x_53:
[----:B------:R-:W0:Y:S01]  /*5c70*/  MUFU.RSQ R26, -QNAN ;  /* 0xffc00000001a7908 */ /* 0x000e220000001400 */
[----:B------:R-:W-:Y:S05]  /*5c80*/  BRA `(.L_x_60) ;  /* 0x0000000000047947 */ /* 0x000fea0003800000 */
.L_x_52:
[----:B------:R-:W-:-:S07]  /*5c90*/  FADD.FTZ R26, R26, R41 ;  /* 0x000000291a1a7221 */ /* 0x000fce0000010000 */
.L_x_60:
[----:B------:R-:W-:Y:S05]  /*5ca0*/  BSYNC.RECONVERGENT B2 ;  /* 0x0000000000027941 */ /* 0x000fea0003800200 */
.L_x_50:
[----:B0-----:R-:W-:Y:S02]  /*5cb0*/  IMAD.MOV.U32 R43, RZ, RZ, R26 ;  /* 0x000000ffff2b7224 */ /* 0x001fe400078e001a */
[----:B------:R-:W-:Y:S02]  /*5cc0*/  IMAD.MOV.U32 R26, RZ, RZ, R29 ;  /* 0x000000ffff1a7224 */ /* 0x000fe400078e001d */
[----:B------:R-:W-:-:S04]  /*5cd0*/  IMAD.MOV.U32 R27, RZ, RZ, 0x0 ;  /* 0x00000000ff1b7424 */ /* 0x000fc800078e00ff */
[----:B------:R-:W-:Y:S05]  /*5ce0*/  RET.REL.NODEC R26 `(mppi_kernel) ;  /* 0xffffffa01ac47950 */ /* 0x000fea0003c3ffff */
.L_x_61:
[----:B------:R-:W-:-:S00]  /*5cf0*/  BRA `(.L_x_61) ;  /* 0xfffffffc00fc7947 */ /* 0x000fc0000383ffff */
[----:B------:R-:W-:-:S00]  /*5d00*/  NOP ;  /* 0x0000000000007918 */ /* 0x000fc00000000000 */
[----:B------:R-:W-:-:S00]  /*5d10*/  NOP ;  /* 0x0000000000007918 */ /* 0x000fc00000000000 */
[----:B------:R-:W-:-:S00]  /*5d20*/  NOP ;  /* 0x0000000000007918 */ /* 0x000fc00000000000 */
[----:B------:R-:W-:-:S00]  /*5d30*/  NOP ;  /* 0x0000000000007918 */ /* 0x000fc00000000000 */
[----:B------:R-:W-:-:S00]  /*5d40*/  NOP ;  /* 0x0000000000007918 */ /* 0x000fc00000000000 */
[----:B------:R-:W-:-:S00]  /*5d50*/  NOP ;  /* 0x0000000000007918 */ /* 0x000fc00000000000 */
[----:B------:R-:W-:-:S00]  /*5d60*/  NOP ;  /* 0x0000000000007918 */ /* 0x000fc00000000000 */
[----:B------:R-:W-:-:S00]  /*5d70*/  NOP ;  /* 0x0000000000007918 */ /* 0x000fc00000000000 */
.L_x_63:


//--------------------- .nv.global.init           --------------------------
	.section	.nv.global.init,"aw",@progbits
	.align	4
.nv.global.init:
	.type		__cudart_i2opi_f,@object
	.size		__cudart_i2opi_f,(mrg32k3aM1SubSeq - __cudart_i2opi_f)
__cudart_i2opi_f:
        /*0000*/ 	.byte	0x41, 0x90, 0x43, 0x3c, 0x99, 0x95, 0x62, 0xdb, 0xc0, 0xdd, 0x34, 0xf5, 0xd1, 0x57, 0x27, 0xfc
        /*0010*/ 	.byte	0x29, 0x15, 0x44, 0x4e, 0x6e, 0x83, 0xf9, 0xa2
	.type		mrg32k3aM1SubSeq,@object
	.size		mrg32k3aM1SubSeq,(mrg32k3aM2SubSeq - mrg32k3aM1SubSeq)
mrg32k3aM1SubSeq:
        /*0018*/ 	.byte	0x0b, 0xcc, 0xee, 0x04, 0x73, 0x29, 0x8b, 0x6f, 0xf6, 0x53, 0x03, 0xf6, 0x23, 0xf6, 0xea, 0xda
        /* <DEDUP_REMOVED lines=125> */
	.type		mrg32k3aM2SubSeq,@object
	.size		mrg32k3aM2SubSeq,(mrg32k3aM1 - mrg32k3aM2SubSeq)
mrg32k3aM2SubSeq:
        /* <DEDUP_REMOVED lines=126> */
	.type		mrg32k3aM1,@object
	.size		mrg32k3aM1,(mrg32k3aM1Seq - mrg32k3aM1)
mrg32k3aM1:
        /* <DEDUP_REMOVED lines=144> */
	.type		mrg32k3aM1Seq,@object
	.size		mrg32k3aM1Seq,(mrg32k3aM2 - mrg32k3aM1Seq)
mrg32k3aM1Seq:
        /* <DEDUP_REMOVED lines=144> */
	.type		mrg32k3aM2,@object
	.size		mrg32k3aM2,(mrg32k3aM2Seq - mrg32k3aM2)
mrg32k3aM2:
        /* <DEDUP_REMOVED lines=144> */
	.type		mrg32k3aM2Seq,@object
	.size		mrg32k3aM2Seq,(precalc_xorwow_matrix - mrg32k3aM2Seq)
mrg32k3aM2Seq:
        /* <DEDUP_REMOVED lines=144> */
	.type		precalc_xorwow_matrix,@object
	.size		precalc_xorwow_matrix,(precalc_xorwow_offset_matrix - precalc_xorwow_matrix)
precalc_xorwow_matrix:
        /* <DEDUP_REMOVED lines=6400> */
	.type		precalc_xorwow_offset_matrix,@object
	.size		precalc_xorwow_offset_matrix,(.L_1 - precalc_xorwow_offset_matrix)
precalc_xorwow_offset_matrix:
        /* <DEDUP_REMOVED lines=6400> */
.L_1:


//--------------------- .nv.shared.reserved.0     --------------------------
	.section	.nv.shared.reserved.0,"aw",@nobits
	.weak		__nv_reservedSMEM_offset_0_alias
	.size		__nv_reservedSMEM_offset_0_alias, 0, 64
	.other		__nv_reservedSMEM_offset_0_alias,@"STO_CUDA_RESERVED_SHARED STV_DEFAULT"
__nv_reservedSMEM_offset_0_alias:
	.zero		0
	.zero		64


//--------------------- .nv.constant0.mppi_kernel --------------------------
	.section	.nv.constant0.mppi_kernel,"a",@progbits
	.sectionflags	@""
	.align	4
.nv.constant0.mppi_kernel:
	.zero		1080


//--------------------- SYMBOLS --------------------------

	.type		.nv.reservedSmem.offset0,@object
	.size		.nv.reservedSmem.offset0,0x4
